	.target	sm_90a

	.elftype	@"ET_EXEC"


//--------------------- .note.nv.tkinfo           --------------------------
	.section	.note.nv.tkinfo,"",@"SHT_NOTE"
	.sectionflags	@"SHF_NOTE_NV_TKINFO"
	.tkinfo
        /*0018*/ 	.word	0x00000002
        /*0030*/ 	.string	""
        /*0030*/ 	.string	"ptxas"
        /*0030*/ 	.string	"Cuda compilation tools, release 13.0, V13.0.88"
        /*0030*/ 	.string	"Build cuda_13.0.r13.0/compiler.36424714_0"
        /*0030*/ 	.string	"-arch sm_90a -m 64 "



//--------------------- .note.nv.cuinfo           --------------------------
	.section	.note.nv.cuinfo,"",@"SHT_NOTE"
	.sectionflags	@"SHF_NOTE_NV_CUINFO"
        /*0018*/ 	.short	0x0002
        /*001a*/ 	.short	0x005a
        /*001c*/ 	.short	0x0082
	.zero		2


//--------------------- .nv.info                  --------------------------
	.section	.nv.info,"",@"SHT_CUDA_INFO"
	.align	4


	//----- nvinfo : EIATTR_REGCOUNT
	.align		4
        /*0000*/ 	.byte	0x04, 0x2f
        /*0002*/ 	.short	(.L_15 - .L_14)
	.align		4
.L_14:
        /*0004*/ 	.word	index@(_ZN7cutlass13device_kernelINS_4gemm6kernel13GemmUniversalIN4cute5tupleIJiiiiEEENS1_10collective13CollectiveMmaINS1_34MainloopSm90TmaGmmaWarpSpecializedILi4ENS5_IJNS4_1CILi2EEENSA_ILi1EEESC_EEENS1_35KernelTmaWarpSpecializedCooperativeEEENS5_IJNSA_ILi256EEENSA_ILi128EEENSA_ILi32EEEEEENS_6half_tENS5_IJlSC_lEEESK_SL_NS4_8TiledMMAINS4_8MMA_AtomIJNS4_4SM904GMMA26MMA_64x128x16_F32F16F16_SSILNSP_5MajorE0ELSR_0ELNSP_7ScaleInE1ELSS_1EEEEEENS4_6LayoutISD_NS5_IJSC_NSA_ILi0EEESW_EEEEENS5_IJNS4_10UnderscoreESZ_SZ_EEEEENS4_13SM90_TMA_LOADENS4_14ComposedLayoutINS4_7SwizzleILi2ELi4ELi3EEENS4_18smem_ptr_flag_bitsILi16EEENSV_INS5_IJNSA_ILi8EEESI_EEENS5_IJSI_SC_EEEEEEEvNS4_8identityENS4_23SM90_TMA_LOAD_MULTICASTES1C_vS1D_EENS_8epilogue10collective6detail29Sm90TmaWarpSpecializedAdapterINS1H_15DefaultEpilogueISK_SL_SL_NS1G_6thread17LinearCombinationISK_Li1EffLNS1L_9ScaleType4KindE0ELNS_15FloatRoundStyleE2ESK_EENS1_15EpilogueDefaultEEEEEvvEEEEvNT_6ParamsE)
        /*0008*/ 	.word	0x000000a8


	//----- nvinfo : EIATTR_FRAME_SIZE
	.align		4
.L_15:
        /*000c*/ 	.byte	0x04, 0x11
        /*000e*/ 	.short	(.L_17 - .L_16)
	.align		4
.L_16:
        /*0010*/ 	.word	index@(_ZN7cutlass13device_kernelINS_4gemm6kernel13GemmUniversalIN4cute5tupleIJiiiiEEENS1_10collective13CollectiveMmaINS1_34MainloopSm90TmaGmmaWarpSpecializedILi4ENS5_IJNS4_1CILi2EEENSA_ILi1EEESC_EEENS1_35KernelTmaWarpSpecializedCooperativeEEENS5_IJNSA_ILi256EEENSA_ILi128EEENSA_ILi32EEEEEENS_6half_tENS5_IJlSC_lEEESK_SL_NS4_8TiledMMAINS4_8MMA_AtomIJNS4_4SM904GMMA26MMA_64x128x16_F32F16F16_SSILNSP_5MajorE0ELSR_0ELNSP_7ScaleInE1ELSS_1EEEEEENS4_6LayoutISD_NS5_IJSC_NSA_ILi0EEESW_EEEEENS5_IJNS4_10UnderscoreESZ_SZ_EEEEENS4_13SM90_TMA_LOADENS4_14ComposedLayoutINS4_7SwizzleILi2ELi4ELi3EEENS4_18smem_ptr_flag_bitsILi16EEENSV_INS5_IJNSA_ILi8EEESI_EEENS5_IJSI_SC_EEEEEEEvNS4_8identityENS4_23SM90_TMA_LOAD_MULTICASTES1C_vS1D_EENS_8epilogue10collective6detail29Sm90TmaWarpSpecializedAdapterINS1H_15DefaultEpilogueISK_SL_SL_NS1G_6thread17LinearCombinationISK_Li1EffLNS1L_9ScaleType4KindE0ELNS_15FloatRoundStyleE2ESK_EENS1_15EpilogueDefaultEEEEEvvEEEEvNT_6ParamsE)
        /*0014*/ 	.word	0x00000000


	//----- nvinfo : EIATTR_MIN_STACK_SIZE
	.align		4
.L_17:
        /*0018*/ 	.byte	0x04, 0x12
        /*001a*/ 	.short	(.L_19 - .L_18)
	.align		4
.L_18:
        /*001c*/ 	.word	index@(_ZN7cutlass13device_kernelINS_4gemm6kernel13GemmUniversalIN4cute5tupleIJiiiiEEENS1_10collective13CollectiveMmaINS1_34MainloopSm90TmaGmmaWarpSpecializedILi4ENS5_IJNS4_1CILi2EEENSA_ILi1EEESC_EEENS1_35KernelTmaWarpSpecializedCooperativeEEENS5_IJNSA_ILi256EEENSA_ILi128EEENSA_ILi32EEEEEENS_6half_tENS5_IJlSC_lEEESK_SL_NS4_8TiledMMAINS4_8MMA_AtomIJNS4_4SM904GMMA26MMA_64x128x16_F32F16F16_SSILNSP_5MajorE0ELSR_0ELNSP_7ScaleInE1ELSS_1EEEEEENS4_6LayoutISD_NS5_IJSC_NSA_ILi0EEESW_EEEEENS5_IJNS4_10UnderscoreESZ_SZ_EEEEENS4_13SM90_TMA_LOADENS4_14ComposedLayoutINS4_7SwizzleILi2ELi4ELi3EEENS4_18smem_ptr_flag_bitsILi16EEENSV_INS5_IJNSA_ILi8EEESI_EEENS5_IJSI_SC_EEEEEEEvNS4_8identityENS4_23SM90_TMA_LOAD_MULTICASTES1C_vS1D_EENS_8epilogue10collective6detail29Sm90TmaWarpSpecializedAdapterINS1H_15DefaultEpilogueISK_SL_SL_NS1G_6thread17LinearCombinationISK_Li1EffLNS1L_9ScaleType4KindE0ELNS_15FloatRoundStyleE2ESK_EENS1_15EpilogueDefaultEEEEEvvEEEEvNT_6ParamsE)
        /*0020*/ 	.word	0x00000000
.L_19:


//--------------------- .nv.compat                --------------------------
	.section	.nv.compat,"",@"SHT_CUDA_COMPAT_INFO"
	.align	4
        /*0000*/ 	.byte	0x02, 0x09, 0x01, 0x00, 0x02, 0x02, 0x04, 0x00, 0x02, 0x05, 0x05, 0x00, 0x03, 0x07, 0x01, 0x01
        /*0010*/ 	.byte	0x02, 0x03, 0x01, 0x00, 0x02, 0x06, 0x01, 0x00, 0x04, 0x0b, 0x08, 0x00, 0x00, 0x00, 0x00, 0x00
        /*0020*/ 	.byte	0x00, 0x00, 0x00, 0x00


//--------------------- .nv.info._ZN7cutlass13device_kernelINS_4gemm6kernel13GemmUniversalIN4cute5tupleIJiiiiEEENS1_10collective13CollectiveMmaINS1_34MainloopSm90TmaGmmaWarpSpecializedILi4ENS5_IJNS4_1CILi2EEENSA_ILi1EEESC_EEENS1_35KernelTmaWarpSpecializedCooperativeEEENS5_IJNSA_ILi256EEENSA_ILi128EEENSA_ILi32EEEEEENS_6half_tENS5_IJlSC_lEEESK_SL_NS4_8TiledMMAINS4_8MMA_AtomIJNS4_4SM904GMMA26MMA_64x128x16_F32F16F16_SSILNSP_5MajorE0ELSR_0ELNSP_7ScaleInE1ELSS_1EEEEEENS4_6LayoutISD_NS5_IJSC_NSA_ILi0EEESW_EEEEENS5_IJNS4_10UnderscoreESZ_SZ_EEEEENS4_13SM90_TMA_LOADENS4_14ComposedLayoutINS4_7SwizzleILi2ELi4ELi3EEENS4_18smem_ptr_flag_bitsILi16EEENSV_INS5_IJNSA_ILi8EEESI_EEENS5_IJSI_SC_EEEEEEEvNS4_8identityENS4_23SM90_TMA_LOAD_MULTICASTES1C_vS1D_EENS_8epilogue10collective6detail29Sm90TmaWarpSpecializedAdapterINS1H_15DefaultEpilogueISK_SL_SL_NS1G_6thread17LinearCombinationISK_Li1EffLNS1L_9ScaleType4KindE0ELNS_15FloatRoundStyleE2ESK_EENS1_15EpilogueDefaultEEEEEvvEEEEvNT_6ParamsE --------------------------
	.section	.nv.info._ZN7cutlass13device_kernelINS_4gemm6kernel13GemmUniversalIN4cute5tupleIJiiiiEEENS1_10collective13CollectiveMmaINS1_34MainloopSm90TmaGmmaWarpSpecializedILi4ENS5_IJNS4_1CILi2EEENSA_ILi1EEESC_EEENS1_35KernelTmaWarpSpecializedCooperativeEEENS5_IJNSA_ILi256EEENSA_ILi128EEENSA_ILi32EEEEEENS_6half_tENS5_IJlSC_lEEESK_SL_NS4_8TiledMMAINS4_8MMA_AtomIJNS4_4SM904GMMA26MMA_64x128x16_F32F16F16_SSILNSP_5MajorE0ELSR_0ELNSP_7ScaleInE1ELSS_1EEEEEENS4_6LayoutISD_NS5_IJSC_NSA_ILi0EEESW_EEEEENS5_IJNS4_10UnderscoreESZ_SZ_EEEEENS4_13SM90_TMA_LOADENS4_14ComposedLayoutINS4_7SwizzleILi2ELi4ELi3EEENS4_18smem_ptr_flag_bitsILi16EEENSV_INS5_IJNSA_ILi8EEESI_EEENS5_IJSI_SC_EEEEEEEvNS4_8identityENS4_23SM90_TMA_LOAD_MULTICASTES1C_vS1D_EENS_8epilogue10collective6detail29Sm90TmaWarpSpecializedAdapterINS1H_15DefaultEpilogueISK_SL_SL_NS1G_6thread17LinearCombinationISK_Li1EffLNS1L_9ScaleType4KindE0ELNS_15FloatRoundStyleE2ESK_EENS1_15EpilogueDefaultEEEEEvvEEEEvNT_6ParamsE,"",@"SHT_CUDA_INFO"
	.sectionflags	@""
	.align	4


	//----- nvinfo : EIATTR_CUDA_API_VERSION
	.align		4
        /*0000*/ 	.byte	0x04, 0x37
        /*0002*/ 	.short	(.L_21 - .L_20)
.L_20:
        /*0004*/ 	.word	0x00000082


	//----- nvinfo : EIATTR_KPARAM_INFO
	.align		4
.L_21:
        /*0008*/ 	.byte	0x04, 0x17
        /*000a*/ 	.short	(.L_23 - .L_22)
.L_22:
        /*000c*/ 	.word	0x00000000
        /*0010*/ 	.short	0x0000
        /*0012*/ 	.short	0x0070
        /*0014*/ 	.byte	0x00, 0xf0, 0x01, 0x10


	//----- nvinfo : EIATTR_SPARSE_MMA_MASK
	.align		4
.L_23:
        /*0018*/ 	.byte	0x03, 0x50
        /*001a*/ 	.short	0x0000


	//----- nvinfo : EIATTR_MAXREG_COUNT
	.align		4
        /*001c*/ 	.byte	0x03, 0x1b
        /*001e*/ 	.short	0x00a8


	//----- nvinfo : EIATTR_NUM_BARRIERS
	.align		4
        /*0020*/ 	.byte	0x02, 0x4c
        /*0022*/ 	.byte	0x01
	.zero		1


	//----- nvinfo : EIATTR_EXTERNS
	.align		4
        /*0024*/ 	.byte	0x04, 0x0f
        /*0026*/ 	.short	(.L_25 - .L_24)


	//   ....[0]....
	.align		4
.L_24:
        /*0028*/ 	.word	index@(__assertfail)


	//----- nvinfo : EIATTR_MERCURY_ISA_VERSION
	.align		4
.L_25:
        /*002c*/ 	.byte	0x03, 0x5f
        /*002e*/ 	.short	0x0101


	//----- nvinfo : EIATTR_INT_WARP_WIDE_INSTR_OFFSETS
	.align		4
        /*0030*/ 	.byte	0x04, 0x31
        /*0032*/ 	.short	(.L_27 - .L_26)


	//   ....[0]....
.L_26:
        /*0034*/ 	.word	0x00000480


	//   ....[1]....
        /*0038*/ 	.word	0x000004b0


	//   ....[2]....
        /*003c*/ 	.word	0x00000670


	//   ....[3]....
        /*0040*/ 	.word	0x00001c50


	//----- nvinfo : EIATTR_COOP_GROUP_MASK_REGIDS
	.align		4
.L_27:
        /*0044*/ 	.byte	0x04, 0x29
        /*0046*/ 	.short	(.L_29 - .L_28)


	//   ....[0]....
.L_28:
        /*0048*/ 	.word	0xffffffff


	//   ....[1]....
        /*004c*/ 	.word	0xffffffff


	//   ....[2]....
        /*0050*/ 	.word	0xffffffff


	//   ....[3]....
        /*0054*/ 	.word	0xffffffff


	//   ....[4]....
        /*0058*/ 	.word	0xffffffff


	//   ....[5]....
        /*005c*/ 	.word	0xffffffff


	//----- nvinfo : EIATTR_COOP_GROUP_INSTR_OFFSETS
	.align		4
.L_29:
        /*0060*/ 	.byte	0x04, 0x28
        /*0062*/ 	.short	(.L_31 - .L_30)


	//   ....[0]....
.L_30:
        /*0064*/ 	.word	0x00000060


	//   ....[1]....
        /*0068*/ 	.word	0x00000070


	//   ....[2]....
        /*006c*/ 	.word	0x00000130


	//   ....[3]....
        /*0070*/ 	.word	0x000002d0


	//   ....[4]....
        /*0074*/ 	.word	0x000007f0


	//   ....[5]....
        /*0078*/ 	.word	0x00001240


	//----- nvinfo : EIATTR_REG_RECONFIG
	.align		4
.L_31:
        /*007c*/ 	.byte	0x01, 0x54
	.zero		2


	//----- nvinfo : EIATTR_SYSCALL_OFFSETS
	.align		4
        /*0080*/ 	.byte	0x04, 0x46
        /*0082*/ 	.short	(.L_33 - .L_32)


	//   ....[0]....
.L_32:
        /*0084*/ 	.word	0x00001400


	//----- nvinfo : EIATTR_MBARRIER_INSTR_OFFSETS
	.align		4
.L_33:
        /*0088*/ 	.byte	0x04, 0x39
        /*008a*/ 	.short	(.L_35 - .L_34)


	//   ....[0]....
.L_34:
        /*008c*/ 	.word	0x00000230
        /*0090*/ 	.word	0x000000ff
        /*0094*/ 	.word	0x00000000
        /*0098*/ 	.short	0x0100
        /*009a*/ 	.byte	0x08
	.zero		1


	//   ....[1]....
        /*009c*/ 	.word	0x00000240
        /*00a0*/ 	.word	0x000000ff
        /*00a4*/ 	.word	0x00000020
        /*00a8*/ 	.short	0x0100
        /*00aa*/ 	.byte	0x08
	.zero		1


	//   ....[2]....
        /*00ac*/ 	.word	0x00000250
        /*00b0*/ 	.word	0x000000ff
        /*00b4*/ 	.word	0x00000008
        /*00b8*/ 	.short	0x0100
        /*00ba*/ 	.byte	0x08
	.zero		1


	//   ....[3]....
        /*00bc*/ 	.word	0x00000260
        /*00c0*/ 	.word	0x000000ff
        /*00c4*/ 	.word	0x00000028
        /*00c8*/ 	.short	0x0100
        /*00ca*/ 	.byte	0x08
	.zero		1


	//   ....[4]....
        /*00cc*/ 	.word	0x00000270
        /*00d0*/ 	.word	0x000000ff
        /*00d4*/ 	.word	0x00000010
        /*00d8*/ 	.short	0x0100
        /*00da*/ 	.byte	0x08
	.zero		1


	//   ....[5]....
        /*00dc*/ 	.word	0x00000280
        /*00e0*/ 	.word	0x000000ff
        /*00e4*/ 	.word	0x00000030
        /*00e8*/ 	.short	0x0100
        /*00ea*/ 	.byte	0x08
	.zero		1


	//   ....[6]....
        /*00ec*/ 	.word	0x00000290
        /*00f0*/ 	.word	0x000000ff
        /*00f4*/ 	.word	0x00000018
        /*00f8*/ 	.short	0x0100
        /*00fa*/ 	.byte	0x08
	.zero		1


	//   ....[7]....
        /*00fc*/ 	.word	0x000002a0
        /*0100*/ 	.word	0x000000ff
        /*0104*/ 	.word	0x00000038
        /*0108*/ 	.short	0x0100
        /*010a*/ 	.byte	0x08
	.zero		1


	//   ....[8]....
        /*010c*/ 	.word	0x000006f0
        /*0110*/ 	.word	0x000000ff
        /*0114*/ 	.word	0x00000050
        /*0118*/ 	.short	0x0100
        /*011a*/ 	.byte	0x06
	.zero		1


	//   ....[9]....
        /*011c*/ 	.word	0x00000780
        /*0120*/ 	.word	0x000000ff
        /*0124*/ 	.word	0x00000058
        /*0128*/ 	.short	0x0100
        /*012a*/ 	.byte	0x06
	.zero		1


	//   ....[10]....
        /*012c*/ 	.word	0x000014c0
        /*0130*/ 	.word	0x00000003
        /*0134*/ 	.word	0x00000000
        /*0138*/ 	.short	0x010a
        /*013a*/ 	.byte	0x3f
	.zero		1


	//   ....[11]....
        /*013c*/ 	.word	0x00001500
        /*0140*/ 	.word	0x00000003
        /*0144*/ 	.word	0x00000000
        /*0148*/ 	.short	0x010a
        /*014a*/ 	.byte	0x3f
	.zero		1


	//   ....[12]....
        /*014c*/ 	.word	0x00001890
        /*0150*/ 	.word	0x00000005
        /*0154*/ 	.word	0x00000000
        /*0158*/ 	.short	0x010a
        /*015a*/ 	.byte	0x3f
	.zero		1


	//   ....[13]....
        /*015c*/ 	.word	0x000018d0
        /*0160*/ 	.word	0x00000005
        /*0164*/ 	.word	0x00000000
        /*0168*/ 	.short	0x010a
        /*016a*/ 	.byte	0x3f
	.zero		1


	//   ....[14]....
        /*016c*/ 	.word	0x00001af0
        /*0170*/ 	.word	0x00000005
        /*0174*/ 	.word	0x00000000
        /*0178*/ 	.short	0x0101
        /*017a*/ 	.byte	0x3f
	.zero		1


	//   ....[15]....
        /*017c*/ 	.word	0x00001cd0
        /*0180*/ 	.word	0x00000003
        /*0184*/ 	.word	0x00000000
        /*0188*/ 	.short	0x0101
        /*018a*/ 	.byte	0x3f
	.zero		1


	//   ....[16]....
        /*018c*/ 	.word	0x0000b500
        /*0190*/ 	.word	0x00000014
        /*0194*/ 	.word	0x00000020
        /*0198*/ 	.short	0x010a
        /*019a*/ 	.byte	0x3f
	.zero		1


	//   ....[17]....
        /*019c*/ 	.word	0x0000b8c0
        /*01a0*/ 	.word	0x00000005
        /*01a4*/ 	.word	0x00000058
        /*01a8*/ 	.short	0x0101
        /*01aa*/ 	.byte	0x3f
	.zero		1


	//   ....[18]....
        /*01ac*/ 	.word	0x0000bfe0
        /*01b0*/ 	.word	0x00000007
        /*01b4*/ 	.word	0x00000000
        /*01b8*/ 	.short	0x010a
        /*01ba*/ 	.byte	0x3f
	.zero		1


	//   ....[19]....
        /*01bc*/ 	.word	0x0000c060
        /*01c0*/ 	.word	0x00000008
        /*01c4*/ 	.word	0x00000000
        /*01c8*/ 	.short	0x010a
        /*01ca*/ 	.byte	0x3f
	.zero		1


	//   ....[20]....
        /*01cc*/ 	.word	0x0000c0f0
        /*01d0*/ 	.word	0x0000000b
        /*01d4*/ 	.word	0x00000000
        /*01d8*/ 	.short	0x010a
        /*01da*/ 	.byte	0x3f
	.zero		1


	//   ....[21]....
        /*01dc*/ 	.word	0x0000c180
        /*01e0*/ 	.word	0x00000003
        /*01e4*/ 	.word	0x00000000
        /*01e8*/ 	.short	0x010a
        /*01ea*/ 	.byte	0x3f
	.zero		1


	//   ....[22]....
        /*01ec*/ 	.word	0x0000c1e0
        /*01f0*/ 	.word	0x00000003
        /*01f4*/ 	.word	0x00000000
        /*01f8*/ 	.short	0x010a
        /*01fa*/ 	.byte	0x3f
	.zero		1


	//   ....[23]....
        /*01fc*/ 	.word	0x0000c230
        /*0200*/ 	.word	0x00000005
        /*0204*/ 	.word	0x00000000
        /*0208*/ 	.short	0x010a
        /*020a*/ 	.byte	0x3f
	.zero		1


	//   ....[24]....
        /*020c*/ 	.word	0x0000c300
        /*0210*/ 	.word	0x00000014
        /*0214*/ 	.word	0x00000020
        /*0218*/ 	.short	0x010a
        /*021a*/ 	.byte	0x3f
	.zero		1


	//   ....[25]....
        /*021c*/ 	.word	0x0000c3d0
        /*0220*/ 	.word	0x00000007
        /*0224*/ 	.word	0x00000000
        /*0228*/ 	.short	0x010a
        /*022a*/ 	.byte	0x3f
	.zero		1


	//   ....[26]....
        /*022c*/ 	.word	0x0000c420
        /*0230*/ 	.word	0x00000008
        /*0234*/ 	.word	0x00000000
        /*0238*/ 	.short	0x010a
        /*023a*/ 	.byte	0x3f
	.zero		1


	//   ....[27]....
        /*023c*/ 	.word	0x0000c470
        /*0240*/ 	.word	0x0000000b
        /*0244*/ 	.word	0x00000000
        /*0248*/ 	.short	0x010a
        /*024a*/ 	.byte	0x3f
	.zero		1


	//----- nvinfo : EIATTR_NUM_MBARRIERS
	.align		4
.L_35:
        /*024c*/ 	.byte	0x03, 0x38
        /*024e*/ 	.short	0x000a


	//----- nvinfo : EIATTR_EXIT_INSTR_OFFSETS
	.align		4
        /*0250*/ 	.byte	0x04, 0x1c
        /*0252*/ 	.short	(.L_37 - .L_36)


	//   ....[0]....
.L_36:
        /*0254*/ 	.word	0x00000950


	//   ....[1]....
        /*0258*/ 	.word	0x00001170


	//   ....[2]....
        /*025c*/ 	.word	0x0000ac10


	//   ....[3]....
        /*0260*/ 	.word	0x0000b170


	//   ....[4]....
        /*0264*/ 	.word	0x0000c1d0


	//----- nvinfo : EIATTR_MAX_THREADS
	.align		4
.L_37:
        /*0268*/ 	.byte	0x04, 0x05
        /*026a*/ 	.short	(.L_39 - .L_38)
.L_38:
        /*026c*/ 	.word	0x00000180
        /*0270*/ 	.word	0x00000001
        /*0274*/ 	.word	0x00000001


	//----- nvinfo : EIATTR_CRS_STACK_SIZE
	.align		4
.L_39:
        /*0278*/ 	.byte	0x04, 0x1e
        /*027a*/ 	.short	(.L_41 - .L_40)
.L_40:
        /*027c*/ 	.word	0x00000000


	//----- nvinfo : EIATTR_CBANK_PARAM_SIZE
	.align		4
.L_41:
        /*0280*/ 	.byte	0x03, 0x19
        /*0282*/ 	.short	0x0470


	//----- nvinfo : EIATTR_PARAM_CBANK
	.align		4
        /*0284*/ 	.byte	0x04, 0x0a
        /*0286*/ 	.short	(.L_43 - .L_42)
	.align		4
.L_42:
        /*0288*/ 	.word	index@(.nv.constant0._ZN7cutlass13device_kernelINS_4gemm6kernel13GemmUniversalIN4cute5tupleIJiiiiEEENS1_10collective13CollectiveMmaINS1_34MainloopSm90TmaGmmaWarpSpecializedILi4ENS5_IJNS4_1CILi2EEENSA_ILi1EEESC_EEENS1_35KernelTmaWarpSpecializedCooperativeEEENS5_IJNSA_ILi256EEENSA_ILi128EEENSA_ILi32EEEEEENS_6half_tENS5_IJlSC_lEEESK_SL_NS4_8TiledMMAINS4_8MMA_AtomIJNS4_4SM904GMMA26MMA_64x128x16_F32F16F16_SSILNSP_5MajorE0ELSR_0ELNSP_7ScaleInE1ELSS_1EEEEEENS4_6LayoutISD_NS5_IJSC_NSA_ILi0EEESW_EEEEENS5_IJNS4_10UnderscoreESZ_SZ_EEEEENS4_13SM90_TMA_LOADENS4_14ComposedLayoutINS4_7SwizzleILi2ELi4ELi3EEENS4_18smem_ptr_flag_bitsILi16EEENSV_INS5_IJNSA_ILi8EEESI_EEENS5_IJSI_SC_EEEEEEEvNS4_8identityENS4_23SM90_TMA_LOAD_MULTICASTES1C_vS1D_EENS_8epilogue10collective6detail29Sm90TmaWarpSpecializedAdapterINS1H_15DefaultEpilogueISK_SL_SL_NS1G_6thread17LinearCombinationISK_Li1EffLNS1L_9ScaleType4KindE0ELNS_15FloatRoundStyleE2ESK_EENS1_15EpilogueDefaultEEEEEvvEEEEvNT_6ParamsE)
        /*028c*/ 	.short	0x0210
        /*028e*/ 	.short	0x0470


	//----- nvinfo : EIATTR_SW_WAR
	.align		4
.L_43:
        /*0290*/ 	.byte	0x04, 0x36
        /*0292*/ 	.short	(.L_45 - .L_44)
.L_44:
        /*0294*/ 	.word	0x00000008
.L_45:


//--------------------- .nv.callgraph             --------------------------
	.section	.nv.callgraph,"",@"SHT_CUDA_CALLGRAPH"
	.align	4
	.sectionentsize	8
	.align		4
        /*0000*/ 	.word	0x00000000
	.align		4
        /*0004*/ 	.word	0xffffffff
	.align		4
        /*0008*/ 	.word	index@(_ZN7cutlass13device_kernelINS_4gemm6kernel13GemmUniversalIN4cute5tupleIJiiiiEEENS1_10collective13CollectiveMmaINS1_34MainloopSm90TmaGmmaWarpSpecializedILi4ENS5_IJNS4_1CILi2EEENSA_ILi1EEESC_EEENS1_35KernelTmaWarpSpecializedCooperativeEEENS5_IJNSA_ILi256EEENSA_ILi128EEENSA_ILi32EEEEEENS_6half_tENS5_IJlSC_lEEESK_SL_NS4_8TiledMMAINS4_8MMA_AtomIJNS4_4SM904GMMA26MMA_64x128x16_F32F16F16_SSILNSP_5MajorE0ELSR_0ELNSP_7ScaleInE1ELSS_1EEEEEENS4_6LayoutISD_NS5_IJSC_NSA_ILi0EEESW_EEEEENS5_IJNS4_10UnderscoreESZ_SZ_EEEEENS4_13SM90_TMA_LOADENS4_14ComposedLayoutINS4_7SwizzleILi2ELi4ELi3EEENS4_18smem_ptr_flag_bitsILi16EEENSV_INS5_IJNSA_ILi8EEESI_EEENS5_IJSI_SC_EEEEEEEvNS4_8identityENS4_23SM90_TMA_LOAD_MULTICASTES1C_vS1D_EENS_8epilogue10collective6detail29Sm90TmaWarpSpecializedAdapterINS1H_15DefaultEpilogueISK_SL_SL_NS1G_6thread17LinearCombinationISK_Li1EffLNS1L_9ScaleType4KindE0ELNS_15FloatRoundStyleE2ESK_EENS1_15EpilogueDefaultEEEEEvvEEEEvNT_6ParamsE)
	.align		4
        /*000c*/ 	.word	index@(__assertfail)
	.align		4
        /*0010*/ 	.word	0x00000000
	.align		4
        /*0014*/ 	.word	0xfffffffe
	.align		4
        /*0018*/ 	.word	0x00000000
	.align		4
        /*001c*/ 	.word	0xfffffffd
	.align		4
        /*0020*/ 	.word	0x00000000
	.align		4
        /*0024*/ 	.word	0xfffffffc


//--------------------- .nv.constant4             --------------------------
	.section	.nv.constant4,"a",@progbits
	.align	8
	.align		8
.nv.constant4:
        /*0000*/ 	.dword	__assertfail
	.align		8
        /*0008*/ 	.dword	__unnamed_1
	.align		8
        /*0010*/ 	.dword	_ZN39_INTERNAL_2db2db97_4_k_cu_c0502317_39014cuda3std3__45__cpo5beginE
	.align		8
        /*0018*/ 	.dword	_ZN39_INTERNAL_2db2db97_4_k_cu_c0502317_39014cuda3std3__45__cpo3endE
	.align		8
        /*0020*/ 	.dword	_ZN39_INTERNAL_2db2db97_4_k_cu_c0502317_39014cuda3std3__45__cpo6cbeginE
	.align		8
        /*0028*/ 	.dword	_ZN39_INTERNAL_2db2db97_4_k_cu_c0502317_39014cuda3std3__45__cpo4cendE
	.align		8
        /*0030*/ 	.dword	_ZN39_INTERNAL_2db2db97_4_k_cu_c0502317_39014cuda3std3__441_GLOBAL__N__2db2db97_4_k_cu_c0502317_39016ignoreE
	.align		8
        /*0038*/ 	.dword	_ZN39_INTERNAL_2db2db97_4_k_cu_c0502317_39014cuda3std3__419piecewise_constructE
	.align		8
        /*0040*/ 	.dword	_ZN39_INTERNAL_2db2db97_4_k_cu_c0502317_39014cuda3std3__48in_placeE
	.align		8
        /*0048*/ 	.dword	_ZN39_INTERNAL_2db2db97_4_k_cu_c0502317_39014cuda3std6ranges3__45__cpo4swapE
	.align		8
        /*0050*/ 	.dword	_ZN39_INTERNAL_2db2db97_4_k_cu_c0502317_39014cuda3std6ranges3__45__cpo9iter_moveE
	.align		8
        /*0058*/ 	.dword	_ZN39_INTERNAL_2db2db97_4_k_cu_c0502317_39014cute7productE
	.align		8
        /*0060*/ 	.dword	_ZN39_INTERNAL_2db2db97_4_k_cu_c0502317_39014cute1_E
	.align		8
        /*0068*/ 	.dword	$str$22
	.align		8
        /*0070*/ 	.dword	$str$23


//--------------------- .text._ZN7cutlass13device_kernelINS_4gemm6kernel13GemmUniversalIN4cute5tupleIJiiiiEEENS1_10collective13CollectiveMmaINS1_34MainloopSm90TmaGmmaWarpSpecializedILi4ENS5_IJNS4_1CILi2EEENSA_ILi1EEESC_EEENS1_35KernelTmaWarpSpecializedCooperativeEEENS5_IJNSA_ILi256EEENSA_ILi128EEENSA_ILi32EEEEEENS_6half_tENS5_IJlSC_lEEESK_SL_NS4_8TiledMMAINS4_8MMA_AtomIJNS4_4SM904GMMA26MMA_64x128x16_F32F16F16_SSILNSP_5MajorE0ELSR_0ELNSP_7ScaleInE1ELSS_1EEEEEENS4_6LayoutISD_NS5_IJSC_NSA_ILi0EEESW_EEEEENS5_IJNS4_10UnderscoreESZ_SZ_EEEEENS4_13SM90_TMA_LOADENS4_14ComposedLayoutINS4_7SwizzleILi2ELi4ELi3EEENS4_18smem_ptr_flag_bitsILi16EEENSV_INS5_IJNSA_ILi8EEESI_EEENS5_IJSI_SC_EEEEEEEvNS4_8identityENS4_23SM90_TMA_LOAD_MULTICASTES1C_vS1D_EENS_8epilogue10collective6detail29Sm90TmaWarpSpecializedAdapterINS1H_15DefaultEpilogueISK_SL_SL_NS1G_6thread17LinearCombinationISK_Li1EffLNS1L_9ScaleType4KindE0ELNS_15FloatRoundStyleE2ESK_EENS1_15EpilogueDefaultEEEEEvvEEEEvNT_6ParamsE --------------------------
	.section	.text._ZN7cutlass13device_kernelINS_4gemm6kernel13GemmUniversalIN4cute5tupleIJiiiiEEENS1_10collective13CollectiveMmaINS1_34MainloopSm90TmaGmmaWarpSpecializedILi4ENS5_IJNS4_1CILi2EEENSA_ILi1EEESC_EEENS1_35KernelTmaWarpSpecializedCooperativeEEENS5_IJNSA_ILi256EEENSA_ILi128EEENSA_ILi32EEEEEENS_6half_tENS5_IJlSC_lEEESK_SL_NS4_8TiledMMAINS4_8MMA_AtomIJNS4_4SM904GMMA26MMA_64x128x16_F32F16F16_SSILNSP_5MajorE0ELSR_0ELNSP_7ScaleInE1ELSS_1EEEEEENS4_6LayoutISD_NS5_IJSC_NSA_ILi0EEESW_EEEEENS5_IJNS4_10UnderscoreESZ_SZ_EEEEENS4_13SM90_TMA_LOADENS4_14ComposedLayoutINS4_7SwizzleILi2ELi4ELi3EEENS4_18smem_ptr_flag_bitsILi16EEENSV_INS5_IJNSA_ILi8EEESI_EEENS5_IJSI_SC_EEEEEEEvNS4_8identityENS4_23SM90_TMA_LOAD_MULTICASTES1C_vS1D_EENS_8epilogue10collective6detail29Sm90TmaWarpSpecializedAdapterINS1H_15DefaultEpilogueISK_SL_SL_NS1G_6thread17LinearCombinationISK_Li1EffLNS1L_9ScaleType4KindE0ELNS_15FloatRoundStyleE2ESK_EENS1_15EpilogueDefaultEEEEEvvEEEEvNT_6ParamsE,"ax",@progbits
	.align	128
.text._ZN7cutlass13device_kernelINS_4gemm6kernel13GemmUniversalIN4cute5tupleIJiiiiEEENS1_10collective13CollectiveMmaINS1_34MainloopSm90TmaGmmaWarpSpecializedILi4ENS5_IJNS4_1CILi2EEENSA_ILi1EEESC_EEENS1_35KernelTmaWarpSpecializedCooperativeEEENS5_IJNSA_ILi256EEENSA_ILi128EEENSA_ILi32EEEEEENS_6half_tENS5_IJlSC_lEEESK_SL_NS4_8TiledMMAINS4_8MMA_AtomIJNS4_4SM904GMMA26MMA_64x128x16_F32F16F16_SSILNSP_5MajorE0ELSR_0ELNSP_7ScaleInE1ELSS_1EEEEEENS4_6LayoutISD_NS5_IJSC_NSA_ILi0EEESW_EEEEENS5_IJNS4_10UnderscoreESZ_SZ_EEEEENS4_13SM90_TMA_LOADENS4_14ComposedLayoutINS4_7SwizzleILi2ELi4ELi3EEENS4_18smem_ptr_flag_bitsILi16EEENSV_INS5_IJNSA_ILi8EEESI_EEENS5_IJSI_SC_EEEEEEEvNS4_8identityENS4_23SM90_TMA_LOAD_MULTICASTES1C_vS1D_EENS_8epilogue10collective6detail29Sm90TmaWarpSpecializedAdapterINS1H_15DefaultEpilogueISK_SL_SL_NS1G_6thread17LinearCombinationISK_Li1EffLNS1L_9ScaleType4KindE0ELNS_15FloatRoundStyleE2ESK_EENS1_15EpilogueDefaultEEEEEvvEEEEvNT_6ParamsE:
        .type           _ZN7cutlass13device_kernelINS_4gemm6kernel13GemmUniversalIN4cute5tupleIJiiiiEEENS1_10collective13CollectiveMmaINS1_34MainloopSm90TmaGmmaWarpSpecializedILi4ENS5_IJNS4_1CILi2EEENSA_ILi1EEESC_EEENS1_35KernelTmaWarpSpecializedCooperativeEEENS5_IJNSA_ILi256EEENSA_ILi128EEENSA_ILi32EEEEEENS_6half_tENS5_IJlSC_lEEESK_SL_NS4_8TiledMMAINS4_8MMA_AtomIJNS4_4SM904GMMA26MMA_64x128x16_F32F16F16_SSILNSP_5MajorE0ELSR_0ELNSP_7ScaleInE1ELSS_1EEEEEENS4_6LayoutISD_NS5_IJSC_NSA_ILi0EEESW_EEEEENS5_IJNS4_10UnderscoreESZ_SZ_EEEEENS4_13SM90_TMA_LOADENS4_14ComposedLayoutINS4_7SwizzleILi2ELi4ELi3EEENS4_18smem_ptr_flag_bitsILi16EEENSV_INS5_IJNSA_ILi8EEESI_EEENS5_IJSI_SC_EEEEEEEvNS4_8identityENS4_23SM90_TMA_LOAD_MULTICASTES1C_vS1D_EENS_8epilogue10collective6detail29Sm90TmaWarpSpecializedAdapterINS1H_15DefaultEpilogueISK_SL_SL_NS1G_6thread17LinearCombinationISK_Li1EffLNS1L_9ScaleType4KindE0ELNS_15FloatRoundStyleE2ESK_EENS1_15EpilogueDefaultEEEEEvvEEEEvNT_6ParamsE,@function
        .size           _ZN7cutlass13device_kernelINS_4gemm6kernel13GemmUniversalIN4cute5tupleIJiiiiEEENS1_10collective13CollectiveMmaINS1_34MainloopSm90TmaGmmaWarpSpecializedILi4ENS5_IJNS4_1CILi2EEENSA_ILi1EEESC_EEENS1_35KernelTmaWarpSpecializedCooperativeEEENS5_IJNSA_ILi256EEENSA_ILi128EEENSA_ILi32EEEEEENS_6half_tENS5_IJlSC_lEEESK_SL_NS4_8TiledMMAINS4_8MMA_AtomIJNS4_4SM904GMMA26MMA_64x128x16_F32F16F16_SSILNSP_5MajorE0ELSR_0ELNSP_7ScaleInE1ELSS_1EEEEEENS4_6LayoutISD_NS5_IJSC_NSA_ILi0EEESW_EEEEENS5_IJNS4_10UnderscoreESZ_SZ_EEEEENS4_13SM90_TMA_LOADENS4_14ComposedLayoutINS4_7SwizzleILi2ELi4ELi3EEENS4_18smem_ptr_flag_bitsILi16EEENSV_INS5_IJNSA_ILi8EEESI_EEENS5_IJSI_SC_EEEEEEEvNS4_8identityENS4_23SM90_TMA_LOAD_MULTICASTES1C_vS1D_EENS_8epilogue10collective6detail29Sm90TmaWarpSpecializedAdapterINS1H_15DefaultEpilogueISK_SL_SL_NS1G_6thread17LinearCombinationISK_Li1EffLNS1L_9ScaleType4KindE0ELNS_15FloatRoundStyleE2ESK_EENS1_15EpilogueDefaultEEEEEvvEEEEvNT_6ParamsE,(.L_x_323 - _ZN7cutlass13device_kernelINS_4gemm6kernel13GemmUniversalIN4cute5tupleIJiiiiEEENS1_10collective13CollectiveMmaINS1_34MainloopSm90TmaGmmaWarpSpecializedILi4ENS5_IJNS4_1CILi2EEENSA_ILi1EEESC_EEENS1_35KernelTmaWarpSpecializedCooperativeEEENS5_IJNSA_ILi256EEENSA_ILi128EEENSA_ILi32EEEEEENS_6half_tENS5_IJlSC_lEEESK_SL_NS4_8TiledMMAINS4_8MMA_AtomIJNS4_4SM904GMMA26MMA_64x128x16_F32F16F16_SSILNSP_5MajorE0ELSR_0ELNSP_7ScaleInE1ELSS_1EEEEEENS4_6LayoutISD_NS5_IJSC_NSA_ILi0EEESW_EEEEENS5_IJNS4_10UnderscoreESZ_SZ_EEEEENS4_13SM90_TMA_LOADENS4_14ComposedLayoutINS4_7SwizzleILi2ELi4ELi3EEENS4_18smem_ptr_flag_bitsILi16EEENSV_INS5_IJNSA_ILi8EEESI_EEENS5_IJSI_SC_EEEEEEEvNS4_8identityENS4_23SM90_TMA_LOAD_MULTICASTES1C_vS1D_EENS_8epilogue10collective6detail29Sm90TmaWarpSpecializedAdapterINS1H_15DefaultEpilogueISK_SL_SL_NS1G_6thread17LinearCombinationISK_Li1EffLNS1L_9ScaleType4KindE0ELNS_15FloatRoundStyleE2ESK_EENS1_15EpilogueDefaultEEEEEvvEEEEvNT_6ParamsE)
        .other          _ZN7cutlass13device_kernelINS_4gemm6kernel13GemmUniversalIN4cute5tupleIJiiiiEEENS1_10collective13CollectiveMmaINS1_34MainloopSm90TmaGmmaWarpSpecializedILi4ENS5_IJNS4_1CILi2EEENSA_ILi1EEESC_EEENS1_35KernelTmaWarpSpecializedCooperativeEEENS5_IJNSA_ILi256EEENSA_ILi128EEENSA_ILi32EEEEEENS_6half_tENS5_IJlSC_lEEESK_SL_NS4_8TiledMMAINS4_8MMA_AtomIJNS4_4SM904GMMA26MMA_64x128x16_F32F16F16_SSILNSP_5MajorE0ELSR_0ELNSP_7ScaleInE1ELSS_1EEEEEENS4_6LayoutISD_NS5_IJSC_NSA_ILi0EEESW_EEEEENS5_IJNS4_10UnderscoreESZ_SZ_EEEEENS4_13SM90_TMA_LOADENS4_14ComposedLayoutINS4_7SwizzleILi2ELi4ELi3EEENS4_18smem_ptr_flag_bitsILi16EEENSV_INS5_IJNSA_ILi8EEESI_EEENS5_IJSI_SC_EEEEEEEvNS4_8identityENS4_23SM90_TMA_LOAD_MULTICASTES1C_vS1D_EENS_8epilogue10collective6detail29Sm90TmaWarpSpecializedAdapterINS1H_15DefaultEpilogueISK_SL_SL_NS1G_6thread17LinearCombinationISK_Li1EffLNS1L_9ScaleType4KindE0ELNS_15FloatRoundStyleE2ESK_EENS1_15EpilogueDefaultEEEEEvvEEEEvNT_6ParamsE,@"STO_CUDA_ENTRY STV_DEFAULT"
_ZN7cutlass13device_kernelINS_4gemm6kernel13GemmUniversalIN4cute5tupleIJiiiiEEENS1_10collective13CollectiveMmaINS1_34MainloopSm90TmaGmmaWarpSpecializedILi4ENS5_IJNS4_1CILi2EEENSA_ILi1EEESC_EEENS1_35KernelTmaWarpSpecializedCooperativeEEENS5_IJNSA_ILi256EEENSA_ILi128EEENSA_ILi32EEEEEENS_6half_tENS5_IJlSC_lEEESK_SL_NS4_8TiledMMAINS4_8MMA_AtomIJNS4_4SM904GMMA26MMA_64x128x16_F32F16F16_SSILNSP_5MajorE0ELSR_0ELNSP_7ScaleInE1ELSS_1EEEEEENS4_6LayoutISD_NS5_IJSC_NSA_ILi0EEESW_EEEEENS5_IJNS4_10UnderscoreESZ_SZ_EEEEENS4_13SM90_TMA_LOADENS4_14ComposedLayoutINS4_7SwizzleILi2ELi4ELi3EEENS4_18smem_ptr_flag_bitsILi16EEENSV_INS5_IJNSA_ILi8EEESI_EEENS5_IJSI_SC_EEEEEEEvNS4_8identityENS4_23SM90_TMA_LOAD_MULTICASTES1C_vS1D_EENS_8epilogue10collective6detail29Sm90TmaWarpSpecializedAdapterINS1H_15DefaultEpilogueISK_SL_SL_NS1G_6thread17LinearCombinationISK_Li1EffLNS1L_9ScaleType4KindE0ELNS_15FloatRoundStyleE2ESK_EENS1_15EpilogueDefaultEEEEEvvEEEEvNT_6ParamsE:
[----:B------:R-:W0:Y:S01]  /*0000*/  LDC R1, c[0x0][0x28] ;  /* 0x00000a00ff017b82 */ /* 0x000e220000000800 */
[----:B------:R-:W1:Y:S01]  /*0010*/  S2R R18, SR_TID.X ;  /* 0x0000000000127919 */ /* 0x000e620000002100 */
[----:B------:R-:W-:Y:S01]  /*0020*/  ELECT P0, URZ, PT ;  /* 0x00000000003f782f */ /* 0x000fe20003800000 */
[----:B------:R-:W-:Y:S01]  /*0030*/  BSSY B0, `(.L_x_0) ;  /* 0x000000f000007945 */ /* 0x000fe20003800000 */
[--C-:B-1----:R-:W-:Y:S02]  /*0040*/  SHF.R.U32.HI R0, RZ, 0x5, R18.reuse ;  /* 0x00000005ff007819 */ /* 0x102fe40000011612 */
[----:B------:R-:W-:-:S03]  /*0050*/  SHF.R.U32.HI R3, RZ, 0x7, R18 ;  /* 0x00000007ff037819 */ /* 0x000fc60000011612 */
[----:B------:R-:W1:Y:S04]  /*0060*/  SHFL.IDX PT, R2, R0, RZ, 0x1f ;  /* 0x00001fff00027589 */ /* 0x000e6800000e0000 */
[----:B------:R2:W3:Y:S01]  /*0070*/  SHFL.IDX PT, R5, R3, RZ, 0x1f ;  /* 0x00001fff03057589 */ /* 0x0004e200000e0000 */
[----:B-1----:R-:W-:-:S13]  /*0080*/  ISETP.NE.OR P0, PT, R2, RZ, !P0 ;  /* 0x000000ff0200720c */ /* 0x002fda0004705670 */
[----:B0-23--:R-:W-:Y:S05]  /*0090*/  @P0 BRA `(.L_x_1) ;  /* 0x0000000000200947 */ /* 0x00dfea0003800000 */
[----:B------:R-:W-:Y:S02]  /*00a0*/  ULDC.64 UR4, c[0x0][0x198] ;  /* 0x0000660000047ab9 */ /* 0x000fe40000000a00 */
[----:B------:R-:W-:Y:S02]  /*00b0*/  UIADD3 UR6, UP0, UR4, 0xf0, URZ ;  /* 0x000000f004067890 */ /* 0x000fe4000ff1e03f */
[----:B------:R-:W-:Y:S02]  /*00c0*/  UIADD3 UR4, UP1, UR4, 0x1f0, URZ ;  /* 0x000001f004047890 */ /* 0x000fe4000ff3e03f */
[----:B------:R-:W-:Y:S02]  /*00d0*/  UIADD3.X UR7, URZ, UR5, URZ, UP0, !UPT ;  /* 0x000000053f077290 */ /* 0x000fe400087fe43f */
[----:B------:R-:W-:-:S07]  /*00e0*/  UIADD3.X UR5, URZ, UR5, URZ, UP1, !UPT ;  /* 0x000000053f057290 */ /* 0x000fce0008ffe43f */
[----:B------:R0:W-:Y:S02]  /*00f0*/  UTMACCTL.PF [UR6] ;  /* 0x00000000060079b9 */ /* 0x0001e40008040000 */
[----:B------:R0:W-:Y:S02]  /*0100*/  UTMACCTL.PF [UR4] ;  /* 0x00000000040079b9 */ /* 0x0001e40008040000 */
[----:B0-----:R-:W-:Y:S01]  /*0110*/  NOP ;  /* 0x0000000000007918 */ /* 0x001fe20000000000 */
.L_x_1:
[----:B------:R-:W-:Y:S05]  /*0120*/  BSYNC B0 ;  /* 0x0000000000007941 */ /* 0x000fea0003800000 */
.L_x_0:
[----:B------:R-:W0:Y:S02]  /*0130*/  SHFL.IDX PT, R3, R0, RZ, 0x1f ;  /* 0x00001fff00037589 */ /* 0x000e2400000e0000 */
[----:B0-----:R-:W-:-:S13]  /*0140*/  ISETP.NE.AND P0, PT, R3, RZ, PT ;  /* 0x000000ff0300720c */ /* 0x001fda0003f05270 */
[----:B------:R-:W-:Y:S05]  /*0150*/  @P0 BRA `(.L_x_2) ;  /* 0x0000000000580947 */ /* 0x000fea0003800000 */
[----:B------:R-:W0:Y:S01]  /*0160*/  S2UR UR8, SR_CgaCtaId ;  /* 0x00000000000879c3 */ /* 0x000e220000008800 */
[----:B------:R-:W-:Y:S01]  /*0170*/  UMOV UR4, 0x400 ;  /* 0x0000040000047882 */ /* 0x000fe20000000000 */
[----:B------:R-:W-:Y:S01]  /*0180*/  UMOV UR5, 0x1 ;  /* 0x0000000100057882 */ /* 0x000fe20000000000 */
[----:B------:R-:W-:Y:S01]  /*0190*/  UMOV UR6, 0x4 ;  /* 0x0000000400067882 */ /* 0x000fe20000000000 */
[----:B------:R-:W-:Y:S01]  /*01a0*/  ELECT P0, URZ, PT ;  /* 0x00000000003f782f */ /* 0x000fe20003800000 */
[----:B------:R-:W-:-:S04]  /*01b0*/  UIADD3 UR6, -UR6, 0x100000, URZ ;  /* 0x0010000006067890 */ /* 0x000fc8000fffe13f */
[----:B------:R-:W-:Y:S02]  /*01c0*/  USHF.L.U32 UR7, UR6, 0xb, URZ ;  /* 0x0000000b06077899 */ /* 0x000fe4000800063f */
[----:B------:R-:W-:Y:S02]  /*01d0*/  USHF.L.U32 UR6, UR6, 0x1, URZ ;  /* 0x0000000106067899 */ /* 0x000fe4000800063f */
[----:B0-----:R-:W-:Y:S02]  /*01e0*/  ULEA UR8, UR8, UR4, 0x18 ;  /* 0x0000000408087291 */ /* 0x001fe4000f8ec03f */
[----:B------:R-:W-:-:S04]  /*01f0*/  UIADD3 UR4, -UR5, 0x100000, URZ ;  /* 0x0010000005047890 */ /* 0x000fc8000fffe13f */
[----:B------:R-:W-:Y:S02]  /*0200*/  USHF.L.U32 UR5, UR4, 0xb, URZ ;  /* 0x0000000b04057899 */ /* 0x000fe4000800063f */
[----:B------:R-:W-:Y:S01]  /*0210*/  USHF.L.U32 UR4, UR4, 0x1, URZ ;  /* 0x0000000104047899 */ /* 0x000fe2000800063f */
[----:B------:R-:W0:Y:S11]  /*0220*/  FENCE.VIEW.ASYNC.S ;  /* 0x00000000000073c6 */ /* 0x000e360000000000 */
[----:B0-----:R0:W1:Y:S01]  /*0230*/  SYNCS.EXCH.64 URZ, [UR8], UR4 ;  /* 0x00000004083f75b2 */ /* 0x0010620008000100 */
[----:B------:R0:W2:Y:S01]  /*0240*/  SYNCS.EXCH.64 URZ, [UR8+0x20], UR6 ;  /* 0x00002006083f75b2 */ /* 0x0000a20008000100 */
[----:B------:R0:W3:Y:S01]  /*0250*/  SYNCS.EXCH.64 URZ, [UR8+0x8], UR4 ;  /* 0x00000804083f75b2 */ /* 0x0000e20008000100 */
[----:B------:R0:W4:Y:S01]  /*0260*/  SYNCS.EXCH.64 URZ, [UR8+0x28], UR6 ;  /* 0x00002806083f75b2 */ /* 0x0001220008000100 */
[----:B------:R0:W0:Y:S01]  /*0270*/  SYNCS.EXCH.64 URZ, [UR8+0x10], UR4 ;  /* 0x00001004083f75b2 */ /* 0x0000220008000100 */
[----:B------:R0:W0:Y:S01]  /*0280*/  SYNCS.EXCH.64 URZ, [UR8+0x30], UR6 ;  /* 0x00003006083f75b2 */ /* 0x0000220008000100 */
[----:B------:R0:W0:Y:S01]  /*0290*/  SYNCS.EXCH.64 URZ, [UR8+0x18], UR4 ;  /* 0x00001804083f75b2 */ /* 0x0000220008000100 */
[----:B------:R0:W0:Y:S01]  /*02a0*/  SYNCS.EXCH.64 URZ, [UR8+0x38], UR6 ;  /* 0x00003806083f75b2 */ /* 0x0000220008000100 */
[----:B------:R-:W-:Y:S01]  /*02b0*/  NOP ;  /* 0x0000000000007918 */ /* 0x000fe20000000000 */
.L_x_2:
[----:B------:R-:W-:Y:S01]  /*02c0*/  SHF.R.S32.HI R7, RZ, 0x1f, R18 ;  /* 0x0000001fff077819 */ /* 0x000fe20000011412 */
[----:B------:R-:W5:Y:S01]  /*02d0*/  SHFL.IDX PT, R0, R0, RZ, 0x1f ;  /* 0x00001fff00007589 */ /* 0x000f6200000e0000 */
[----:B0-----:R-:W0:Y:S01]  /*02e0*/  S2UR UR8, SR_CTAID.X ;  /* 0x00000000000879c3 */ /* 0x001e220000002500 */
[----:B------:R-:W-:Y:S02]  /*02f0*/  ELECT P0, URZ, PT ;  /* 0x00000000003f782f */ /* 0x000fe40003800000 */
[----:B------:R-:W-:Y:S01]  /*0300*/  LEA.HI R7, R7, R18, RZ, 0x7 ;  /* 0x0000001207077211 */ /* 0x000fe200078f38ff */
[----:B------:R-:W1:Y:S01]  /*0310*/  S2R R4, SR_CTAID.Y ;  /* 0x0000000000047919 */ /* 0x000e620000002600 */
[----:B------:R-:W-:Y:S01]  /*0320*/  SHF.R.S32.HI R8, RZ, 0x1f, R3 ;  /* 0x0000001fff087819 */ /* 0x000fe20000011403 */
[----:B------:R-:W-:Y:S01]  /*0330*/  ULDC UR4, c[0x0][0x150] ;  /* 0x0000540000047ab9 */ /* 0x000fe20000000800 */
[----:B------:R-:W-:Y:S01]  /*0340*/  LOP3.LUT R7, R7, 0xffffff80, RZ, 0xc0, !PT ;  /* 0xffffff8007077812 */ /* 0x000fe200078ec0ff */
[----:B------:R-:W-:Y:S01]  /*0350*/  NOP ;  /* 0x0000000000007918 */ /* 0x000fe20000000000 */
[----:B------:R-:W-:Y:S01]  /*0360*/  LEA.HI R8, R8, R3, RZ, 0x2 ;  /* 0x0000000308087211 */ /* 0x000fe200078f10ff */
[----:B------:R-:W2:Y:S01]  /*0370*/  LDC R10, c[0x0][0x144] ;  /* 0x00005100ff0a7b82 */ /* 0x000ea20000000800 */
[----:B------:R-:W-:Y:S01]  /*0380*/  NOP ;  /* 0x0000000000007918 */ /* 0x000fe20000000000 */
[----:B------:R-:W-:Y:S01]  /*0390*/  IMAD.IADD R6, R18, 0x1, -R7 ;  /* 0x0000000112067824 */ /* 0x000fe200078e0a07 */
[----:B------:R-:W-:-:S02]  /*03a0*/  LOP3.LUT R8, R8, 0x3ffffffc, RZ, 0xc0, !PT ;  /* 0x3ffffffc08087812 */ /* 0x000fc400078ec0ff */
[----:B------:R-:W-:Y:S02]  /*03b0*/  MOV R22, 0x1 ;  /* 0x0000000100167802 */ /* 0x000fe40000000f00 */
[----:B------:R-:W-:Y:S01]  /*03c0*/  SHF.R.S32.HI R7, RZ, 0x1f, R6 ;  /* 0x0000001fff077819 */ /* 0x000fe20000011406 */
[----:B------:R-:W-:Y:S01]  /*03d0*/  IMAD.IADD R8, R3, 0x1, -R8 ;  /* 0x0000000103087824 */ /* 0x000fe200078e0a08 */
[----:B------:R-:W3:Y:S01]  /*03e0*/  LDC R13, c[0x0][0x140] ;  /* 0x00005000ff0d7b82 */ /* 0x000ee20000000800 */
[----:B------:R-:W-:Y:S02]  /*03f0*/  ISETP.NE.AND P3, PT, R5, RZ, PT ;  /* 0x000000ff0500720c */ /* 0x000fe40003f65270 */
[----:B------:R-:W-:Y:S02]  /*0400*/  LEA.HI R7, R7, R6, RZ, 0x3 ;  /* 0x0000000607077211 */ /* 0x000fe400078f18ff */
[----:B-----5:R-:W-:Y:S02]  /*0410*/  ISETP.NE.OR P0, PT, R0, RZ, !P0 ;  /* 0x000000ff0000720c */ /* 0x020fe40004705670 */
[----:B------:R-:W-:-:S02]  /*0420*/  SHF.R.S32.HI R0, RZ, 0x3, R7 ;  /* 0x00000003ff007819 */ /* 0x000fc40000011407 */
[----:B------:R-:W-:Y:S02]  /*0430*/  SHF.R.S32.HI R7, RZ, 0x1f, R7 ;  /* 0x0000001fff077819 */ /* 0x000fe40000011407 */
[----:B0-----:R-:W-:Y:S02]  /*0440*/  I2FP.F32.U32 R9, UR8 ;  /* 0x0000000800097c45 */ /* 0x001fe40008201000 */
[----:B------:R-:W-:-:S03]  /*0450*/  LEA.HI R7, R7, R0, RZ, 0x2 ;  /* 0x0000000007077211 */ /* 0x000fc600078f10ff */
[----:B------:R-:W-:Y:S01]  /*0460*/  FMUL R9, R9, UR4 ;  /* 0x0000000409097c20 */ /* 0x000fe20008400000 */
[----:B------:R-:W-:Y:S01]  /*0470*/  LOP3.LUT R7, R7, 0xfffffffc, RZ, 0xc0, !PT ;  /* 0xfffffffc07077812 */ /* 0x000fe200078ec0ff */
[----:B------:R-:W-:Y:S01]  /*0480*/  VOTEU.ALL UP0, P0 ;  /* 0x00000000003f7886 */ /* 0x000fe20000000000 */
[----:B-1----:R-:W-:Y:S01]  /*0490*/  I2FP.F32.U32 R3, R4 ;  /* 0x0000000400037245 */ /* 0x002fe20000201000 */
[----:B------:R-:W-:Y:S01]  /*04a0*/  ULDC UR4, c[0x0][0x154] ;  /* 0x0000550000047ab9 */ /* 0x000fe20000000800 */
[----:B------:R-:W-:Y:S01]  /*04b0*/  VOTEU.ALL UP1, P0 ;  /* 0x00000000003f7886 */ /* 0x000fe20000020000 */
[----:B------:R-:W0:Y:S01]  /*04c0*/  F2I.U32.TRUNC.NTZ R9, R9 ;  /* 0x0000000900097305 */ /* 0x000e22000020f000 */
[----:B------:R-:W-:Y:S01]  /*04d0*/  IMAD.IADD R7, R0, 0x1, -R7 ;  /* 0x0000000100077824 */ /* 0x000fe200078e0a07 */
[----:B------:R-:W1:Y:S01]  /*04e0*/  @!UP0 S2UR UR7, SR_CgaCtaId ;  /* 0x00000000000789c3 */ /* 0x000e620000008800 */
[----:B------:R-:W-:Y:S01]  /*04f0*/  FMUL R12, R3, UR4 ;  /* 0x00000004030c7c20 */ /* 0x000fe20008400000 */
[----:B------:R-:W-:Y:S01]  /*0500*/  UMOV UR4, 0x20 ;  /* 0x0000002000047882 */ /* 0x000fe20000000000 */
[----:B------:R-:W-:Y:S01]  /*0510*/  IMAD R8, R8, 0x4, R7 ;  /* 0x0000000408087824 */ /* 0x000fe200078e0207 */
[----:B------:R-:W-:Y:S01]  /*0520*/  @!UP0 UMOV UR6, 0x400 ;  /* 0x0000040000068882 */ /* 0x000fe20000000000 */
[----:B------:R-:W-:-:S04]  /*0530*/  @!UP0 UIADD3 UR4, -UR4, 0x100000, URZ ;  /* 0x0010000004048890 */ /* 0x000fc8000fffe13f */
[----:B------:R-:W-:Y:S02]  /*0540*/  @!UP0 USHF.L.U32 UR5, UR4, 0xb, URZ ;  /* 0x0000000b04058899 */ /* 0x000fe4000800063f */
[----:B------:R-:W-:Y:S01]  /*0550*/  @!UP0 USHF.L.U32 UR4, UR4, 0x1, URZ ;  /* 0x0000000104048899 */ /* 0x000fe2000800063f */
[----:B---3--:R-:W-:Y:S01]  /*0560*/  ISETP.EQ.U32.AND P2, PT, R13, 0x1, PT ;  /* 0x000000010d00780c */ /* 0x008fe20003f42070 */
[----:B------:R-:W3:Y:S01]  /*0570*/  F2I.U32.TRUNC.NTZ R12, R12 ;  /* 0x0000000c000c7305 */ /* 0x000ee2000020f000 */
[----:B------:R-:W-:Y:S01]  /*0580*/  LEA.HI R0, R8, R8, RZ, 0x1 ;  /* 0x0000000808007211 */ /* 0x000fe200078f08ff */
[----:B------:R-:W5:Y:S03]  /*0590*/  LDC R7, c[0x0][0x148] ;  /* 0x00005200ff077b82 */ /* 0x000f660000000800 */
[----:B------:R-:W-:Y:S01]  /*05a0*/  LOP3.LUT R11, R0, 0xfffffffe, RZ, 0xc0, !PT ;  /* 0xfffffffe000b7812 */ /* 0x000fe200078ec0ff */
[----:B0-----:R-:W-:Y:S01]  /*05b0*/  IMAD.MOV R15, RZ, RZ, -R9 ;  /* 0x000000ffff0f7224 */ /* 0x001fe200078e0a09 */
[----:B------:R-:W-:-:S03]  /*05c0*/  SHF.R.S32.HI R9, RZ, 0x1f, R2 ;  /* 0x0000001fff097819 */ /* 0x000fc60000011402 */
[----:B--2---:R-:W-:Y:S01]  /*05d0*/  IMAD R3, R10, R15, UR8 ;  /* 0x000000080a037e24 */ /* 0x004fe2000f8e020f */
[----:B------:R-:W-:Y:S01]  /*05e0*/  LEA.HI R9, R9, R2, RZ, 0x2 ;  /* 0x0000000209097211 */ /* 0x000fe200078f10ff */
[C---:B------:R-:W-:Y:S02]  /*05f0*/  IMAD.IADD R0, R8.reuse, 0x1, -R11 ;  /* 0x0000000108007824 */ /* 0x040fe400078e0a0b */
[----:B------:R-:W-:Y:S01]  /*0600*/  IMAD.SHL.U32 R11, R8, 0x4, RZ ;  /* 0x00000004080b7824 */ /* 0x000fe200078e00ff */
[----:B------:R-:W-:Y:S01]  /*0610*/  LOP3.LUT R9, R9, 0xfffffffc, RZ, 0xc0, !PT ;  /* 0xfffffffc09097812 */ /* 0x000fe200078ec0ff */
[----:B---3--:R-:W-:Y:S01]  /*0620*/  IMAD.MOV R24, RZ, RZ, -R12 ;  /* 0x000000ffff187224 */ /* 0x008fe200078e0a0c */
[----:B------:R-:W-:Y:S01]  /*0630*/  ISETP.NE.AND P4, PT, R0, R3, PT ;  /* 0x000000030000720c */ /* 0x000fe20003f85270 */
[----:B-1----:R-:W-:Y:S01]  /*0640*/  @!UP0 ULEA UR6, UR7, UR6, 0x18 ;  /* 0x0000000607068291 */ /* 0x002fe2000f8ec03f */
[----:B------:R-:W-:Y:S01]  /*0650*/  LOP3.LUT R152, R8, 0xc, R11, 0x78, !PT ;  /* 0x0000000c08987812 */ /* 0x000fe200078e780b */
[----:B------:R-:W-:Y:S01]  /*0660*/  IMAD.IADD R0, R2, 0x1, -R9 ;  /* 0x0000000102007824 */ /* 0x000fe200078e0a09 */
[----:B------:R-:W-:Y:S01]  /*0670*/  VOTEU.ALL UP0, P0 ;  /* 0x00000000003f7886 */ /* 0x000fe20000000000 */
[----:B------:R-:W-:Y:S01]  /*0680*/  LOP3.LUT P0, RZ, R6, 0x7, RZ, 0xc0, !PT ;  /* 0x0000000706ff7812 */ /* 0x000fe2000780c0ff */
[----:B------:R-:W-:-:S02]  /*0690*/  VIADD R6, R5, 0xffffffff ;  /* 0xffffffff05067836 */ /* 0x000fc40000000000 */
[----:B------:R-:W-:Y:S01]  /*06a0*/  ISETP.NE.AND P1, PT, R0, 0x3, PT ;  /* 0x000000030000780c */ /* 0x000fe20003f25270 */
[----:B-----5:R-:W-:Y:S01]  /*06b0*/  IMAD R9, R7, R24, R4 ;  /* 0x0000001807097224 */ /* 0x020fe200078e0204 */
[----:B------:R-:W-:Y:S02]  /*06c0*/  ISETP.LT.U32.AND P0, PT, R152, 0x2, !P0 ;  /* 0x000000029800780c */ /* 0x000fe40004701070 */
[----:B------:R-:W-:Y:S01]  /*06d0*/  ISETP.EQ.OR P1, PT, R0, RZ, !P1 ;  /* 0x000000ff0000720c */ /* 0x000fe20004f22670 */
[----:B------:R-:W0:Y:S02]  /*06e0*/  FENCE.VIEW.ASYNC.S ;  /* 0x00000000000073c6 */ /* 0x000e240000000000 */
[----:B0-----:R0:W1:Y:S01]  /*06f0*/  @!UP0 SYNCS.EXCH.64 URZ, [UR6+0x50], UR4 ;  /* 0x00005004063f85b2 */ /* 0x0010620008000100 */
[----:B------:R-:W-:Y:S02]  /*0700*/  @P4 LEA.HI R2, R152, R152, RZ, 0x1 ;  /* 0x0000009898024211 */ /* 0x000fe400078f08ff */
[----:B------:R-:W-:-:S02]  /*0710*/  ISETP.EQ.AND P1, PT, R5, RZ, P1 ;  /* 0x000000ff0500720c */ /* 0x000fc40000f22270 */
[----:B------:R-:W-:Y:S02]  /*0720*/  @P4 SHF.R.S32.HI R2, RZ, 0x1, R2 ;  /* 0x00000001ff024819 */ /* 0x000fe40000011402 */
[----:B------:R-:W-:Y:S02]  /*0730*/  ISETP.GE.U32.AND P6, PT, R6, 0x2, PT ;  /* 0x000000020600780c */ /* 0x000fe40003fc6070 */
[----:B------:R-:W-:Y:S02]  /*0740*/  @P4 ISETP.NE.AND P5, PT, R2, R9, PT ;  /* 0x000000090200420c */ /* 0x000fe40003fa5270 */
[----:B------:R-:W-:Y:S02]  /*0750*/  SEL R9, RZ, 0x1, !P0 ;  /* 0x00000001ff097807 */ /* 0x000fe40004000000 */
[----:B------:R-:W-:Y:S02]  /*0760*/  @P4 SEL R22, RZ, 0x1, P5 ;  /* 0x00000001ff164807 */ /* 0x000fe40002800000 */
[----:B------:R-:W-:Y:S01]  /*0770*/  SEL R19, RZ, 0x1, !P1 ;  /* 0x00000001ff137807 */ /* 0x000fe20004800000 */
[----:B------:R0:W2:Y:S01]  /*0780*/  @!UP1 SYNCS.EXCH.64 URZ, [UR6+0x58], UR4 ;  /* 0x00005804063f95b2 */ /* 0x0000a20008000100 */
[----:B------:R-:W-:Y:S01]  /*0790*/  LOP3.LUT R22, R22, R9, RZ, 0xc0, !PT ;  /* 0x0000000916167212 */ /* 0x000fe200078ec0ff */
[----:B------:R-:W-:Y:S01]  /*07a0*/  NOP ;  /* 0x0000000000007918 */ /* 0x000fe20000000000 */
[----:B------:R-:W-:Y:S01]  /*07b0*/  SEL R19, R19, 0x2, P6 ;  /* 0x0000000213137807 */ /* 0x000fe20003000000 */
[----:B------:R-:W-:Y:S06]  /*07c0*/  @!P2 BRA `(.L_x_3) ;  /* 0x000000000008a947 */ /* 0x000fec0003800000 */
[----:B-12-4-:R-:W-:Y:S01]  /*07d0*/  UCGABAR_ARV ;  /* 0x00000000000079c7 */ /* 0x016fe20008000000 */
[----:B------:R-:W-:Y:S05]  /*07e0*/  BRA `(.L_x_4) ;  /* 0x0000000000047947 */ /* 0x000fea0003800000 */
.L_x_3:
[----:B-12-4-:R-:W-:Y:S01]  /*07f0*/  NOP ;  /* 0x0000000000007918 */ /* 0x016fe20000000000 */
.L_x_4:
[----:B------:R-:W1:Y:S01]  /*0800*/  LDC R2, c[0x0][0x65c] ;  /* 0x00019700ff027b82 */ /* 0x000e620000000800 */
[----:B------:R-:W-:Y:S02]  /*0810*/  IMAD.U32 R8, RZ, RZ, UR8 ;  /* 0x00000008ff087e24 */ /* 0x000fe4000f8e00ff */
[----:B------:R-:W-:Y:S01]  /*0820*/  IMAD.MOV.U32 R9, RZ, RZ, RZ ;  /* 0x000000ffff097224 */ /* 0x000fe200078e00ff */
[----:B-1----:R-:W-:-:S04]  /*0830*/  ISETP.NE.AND P1, PT, R2, 0x1, PT ;  /* 0x000000010200780c */ /* 0x002fc80003f25270 */
[----:B------:R-:W-:-:S09]  /*0840*/  P2R R5, PR, RZ, 0x2 ;  /* 0x00000002ff057803 */ /* 0x000fd20000000000 */
[----:B------:R-:W1:Y:S01]  /*0850*/  @P1 LDC R17, c[0x0][0x10] ;  /* 0x00000400ff111b82 */ /* 0x000e620000000800 */
[----:B------:R-:W-:Y:S02]  /*0860*/  @P1 IMAD.MOV.U32 R5, RZ, RZ, RZ ;  /* 0x000000ffff051224 */ /* 0x000fe400078e00ff */
[----:B------:R-:W-:-:S05]  /*0870*/  @P1 IMAD.MOV.U32 R13, RZ, RZ, RZ ;  /* 0x000000ffff0d1224 */ /* 0x000fca00078e00ff */
[----:B------:R-:W2:Y:S01]  /*0880*/  @!P1 LDC R11, c[0x0][0xc] ;  /* 0x00000300ff0b9b82 */ /* 0x000ea20000000800 */
[----:B-1----:R-:W-:-:S04]  /*0890*/  @P1 IMAD.WIDE.U32 R16, R17, UR8, R4 ;  /* 0x0000000811101c25 */ /* 0x002fc8000f8e0004 */
[----:B------:R-:W-:Y:S02]  /*08a0*/  @P1 IMAD.IADD R17, R17, 0x1, R13 ;  /* 0x0000000111111824 */ /* 0x000fe400078e020d */
[----:B--2---:R-:W-:-:S04]  /*08b0*/  @!P1 IMAD.WIDE.U32 R8, R4, R11, R8 ;  /* 0x0000000b04089225 */ /* 0x004fc800078e0008 */
[----:B------:R-:W-:Y:S02]  /*08c0*/  @!P1 IMAD.MOV.U32 R16, RZ, RZ, R8 ;  /* 0x000000ffff109224 */ /* 0x000fe400078e0008 */
[----:B------:R-:W-:Y:S01]  /*08d0*/  @!P1 IMAD.MOV.U32 R17, RZ, RZ, R9 ;  /* 0x000000ffff119224 */ /* 0x000fe200078e0009 */
[----:B------:R-:W-:Y:S06]  /*08e0*/  @!P2 BRA `(.L_x_5) ;  /* 0x00000000000ca947 */ /* 0x000fec0003800000 */
[----:B------:R-:W-:Y:S01]  /*08f0*/  UCGABAR_WAIT ;  /* 0x0000000000007dc7 */ /* 0x000fe20008000000 */
[----:B------:R-:W-:Y:S01]  /*0900*/  CCTL.IVALL ;  /* 0x00000000ff00798f */ /* 0x000fe20002000000 */
[----:B------:R-:W-:Y:S05]  /*0910*/  BRA `(.L_x_6) ;  /* 0x0000000000047947 */ /* 0x000fea0003800000 */
.L_x_5:
[----:B------:R-:W-:Y:S06]  /*0920*/  BAR.SYNC.DEFER_BLOCKING 0x0 ;  /* 0x0000000000007b1d */ /* 0x000fec0000010000 */
.L_x_6:
[----:B------:R-:W-:Y:S05]  /*0930*/  @!P3 BRA `(.L_x_7) ;  /* 0x000000a000b8b947 */ /* 0x000fea0003800000 */
[----:B------:R-:W-:-:S13]  /*0940*/  ISETP.GT.U32.AND P0, PT, R6, 0x1, PT ;  /* 0x000000010600780c */ /* 0x000fda0003f04070 */
[----:B0-----:R-:W-:Y:S05]  /*0950*/  @P0 EXIT ;  /* 0x000000000000094d */ /* 0x001fea0003800000 */
[----:B------:R-:W-:Y:S01]  /*0960*/  ULDC.64 UR4, c[0x0][0x650] ;  /* 0x0001940000047ab9 */ /* 0x000fe20000000a00 */
[----:B------:R-:W-:Y:S01]  /*0970*/  PRMT R0, RZ, 0x7610, R0 ;  /* 0x00007610ff007816 */ /* 0x000fe20000000000 */
[----:B------:R-:W-:Y:S01]  /*0980*/  IMAD.MOV.U32 R154, RZ, RZ, -0x1 ;  /* 0xffffffffff9a7424 */ /* 0x000fe200078e00ff */
[----:B------:R-:W-:Y:S01]  /*0990*/  ISETP.GE.U32.AND P0, PT, R16, UR4, PT ;  /* 0x0000000410007c0c */ /* 0x000fe2000bf06070 */
[----:B------:R-:W-:Y:S01]  /*09a0*/  IMAD.MOV.U32 R23, RZ, RZ, -0x1 ;  /* 0xffffffffff177424 */ /* 0x000fe200078e00ff */
[----:B------:R-:W-:Y:S02]  /*09b0*/  MOV R153, 0xffffffff ;  /* 0xffffffff00997802 */ /* 0x000fe40000000f00 */
[----:B------:R-:W-:-:S13]  /*09c0*/  ISETP.GE.U32.AND.EX P0, PT, R17, UR5, PT, P0 ;  /* 0x0000000511007c0c */ /* 0x000fda000bf06100 */
[----:B------:R-:W-:Y:S05]  /*09d0*/  @P0 BRA `(.L_x_8) ;  /* 0x00000004002c0947 */ /* 0x000fea0003800000 */
[----:B------:R-:W0:Y:S01]  /*09e0*/  LDC.64 R20, c[0x0][0x628] ;  /* 0x00018a00ff147b82 */ /* 0x000e220000000a00 */
[----:B------:R-:W-:Y:S02]  /*09f0*/  IMAD.MOV.U32 R8, RZ, RZ, R16 ;  /* 0x000000ffff087224 */ /* 0x000fe400078e0010 */
[----:B------:R-:W-:-:S05]  /*0a00*/  IMAD.MOV.U32 R9, RZ, RZ, R17 ;  /* 0x000000ffff097224 */ /* 0x000fca00078e0011 */
[----:B------:R-:W1:Y:S08]  /*0a10*/  LDC R0, c[0x0][0x630] ;  /* 0x00018c00ff007b82 */ /* 0x000e700000000800 */
[----:B------:R-:W2:Y:S01]  /*0a20*/  LDC.64 R26, c[0x0][0x620] ;  /* 0x00018800ff1a7b82 */ /* 0x000ea20000000a00 */
[----:B0-----:R-:W-:-:S04]  /*0a30*/  ISETP.NE.U32.AND P0, PT, R20, RZ, PT ;  /* 0x000000ff1400720c */ /* 0x001fc80003f05070 */
[----:B------:R-:W-:-:S13]  /*0a40*/  ISETP.NE.AND.EX P0, PT, R21, RZ, PT, P0 ;  /* 0x000000ff1500720c */ /* 0x000fda0003f05300 */
[----:B-12---:R-:W-:Y:S05]  /*0a50*/  @!P0 BRA `(.L_x_9) ;  /* 0x0000000000288947 */ /* 0x006fea0003800000 */
[----:B------:R-:W0:Y:S02]  /*0a60*/  LDC R13, c[0x0][0x634] ;  /* 0x00018d00ff0d7b82 */ /* 0x000e240000000800 */
[----:B0-----:R-:W-:-:S05]  /*0a70*/  IADD3 R13, P0, R16, R13, RZ ;  /* 0x0000000d100d7210 */ /* 0x001fca0007f1e0ff */
[----:B------:R-:W-:-:S04]  /*0a80*/  IMAD.X R15, RZ, RZ, R17, P0 ;  /* 0x000000ffff0f7224 */ /* 0x000fc800000e0611 */
[----:B------:R-:W-:-:S04]  /*0a90*/  IMAD.WIDE.U32 R8, R15, R20, RZ ;  /* 0x000000140f087225 */ /* 0x000fc800078e00ff */
[----:B------:R-:W-:-:S04]  /*0aa0*/  IMAD.WIDE.U32 R10, P0, R13, R21, R8 ;  /* 0x000000150d0a7225 */ /* 0x000fc80007800008 */
[----:B------:R-:W-:-:S04]  /*0ab0*/  IMAD.WIDE.U32 R8, R13, R20, RZ ;  /* 0x000000140d087225 */ /* 0x000fc800078e00ff */
[----:B------:R-:W-:Y:S01]  /*0ac0*/  IMAD.X R13, RZ, RZ, RZ, P0 ;  /* 0x000000ffff0d7224 */ /* 0x000fe200000e06ff */
[----:B------:R-:W-:Y:S01]  /*0ad0*/  IADD3 RZ, P0, R9, R10, RZ ;  /* 0x0000000a09ff7210 */ /* 0x000fe20007f1e0ff */
[----:B------:R-:W-:-:S04]  /*0ae0*/  IMAD.MOV.U32 R12, RZ, RZ, R11 ;  /* 0x000000ffff0c7224 */ /* 0x000fc800078e000b */
[----:B------:R-:W-:-:S08]  /*0af0*/  IMAD.WIDE.U32.X R8, R15, R21, R12, P0 ;  /* 0x000000150f087225 */ /* 0x000fd000000e040c */
.L_x_9:
[----:B------:R-:W0:Y:S01]  /*0b00*/  LDC.64 R20, c[0x0][0x640] ;  /* 0x00019000ff147b82 */ /* 0x000e220000000a00 */
[--C-:B------:R-:W-:Y:S01]  /*0b10*/  SHF.R.U64 R28, R8, R0, R9.reuse ;  /* 0x00000000081c7219 */ /* 0x100fe20000001209 */
[----:B------:R-:W-:Y:S01]  /*0b20*/  IMAD R30, R7, R24, R4 ;  /* 0x00000018071e7224 */ /* 0x000fe200078e0204 */
[----:B------:R-:W-:Y:S01]  /*0b30*/  SHF.R.U32.HI R0, RZ, R0, R9 ;  /* 0x00000000ff007219 */ /* 0x000fe20000011609 */
[----:B------:R-:W-:Y:S01]  /*0b40*/  IMAD.MOV.U32 R23, RZ, RZ, 0x1 ;  /* 0x00000001ff177424 */ /* 0x000fe200078e00ff */
[----:B------:R-:W-:-:S03]  /*0b50*/  IADD3 R5, P0, RZ, -R28, RZ ;  /* 0x8000001cff057210 */ /* 0x000fc60007f1e0ff */
[----:B------:R-:W1:Y:S02]  /*0b60*/  LDC R6, c[0x0][0x618] ;  /* 0x00018600ff067b82 */ /* 0x000e640000000800 */
[----:B------:R-:W-:-:S04]  /*0b70*/  IMAD.X R9, RZ, RZ, ~R0, P0 ;  /* 0x000000ffff097224 */ /* 0x000fc800000e0e00 */
[-C--:B------:R-:W-:Y:S02]  /*0b80*/  IMAD R0, R9, R26.reuse, RZ ;  /* 0x0000001a09007224 */ /* 0x080fe400078e02ff */
[----:B------:R-:W2:Y:S01]  /*0b90*/  LDC R11, c[0x0][0x608] ;  /* 0x00018200ff0b7b82 */ /* 0x000ea20000000800 */
[----:B------:R-:W-:-:S04]  /*0ba0*/  IMAD.WIDE.U32 R8, R5, R26, R16 ;  /* 0x0000001a05087225 */ /* 0x000fc800078e0010 */
[----:B------:R-:W-:-:S03]  /*0bb0*/  IMAD R5, R5, R27, R0 ;  /* 0x0000001b05057224 */ /* 0x000fc600078e0200 */
[----:B------:R-:W3:Y:S01]  /*0bc0*/  LDC R12, c[0x0][0x658] ;  /* 0x00019600ff0c7b82 */ /* 0x000ee20000000800 */
[----:B0-----:R-:W-:Y:S02]  /*0bd0*/  ISETP.NE.U32.AND P0, PT, R20, RZ, PT ;  /* 0x000000ff1400720c */ /* 0x001fe40003f05070 */
[----:B------:R-:W-:Y:S01]  /*0be0*/  IADD3 R5, R9, R5, RZ ;  /* 0x0000000509057210 */ /* 0x000fe20007ffe0ff */
[----:B------:R-:W-:Y:S01]  /*0bf0*/  IMAD.MOV.U32 R9, RZ, RZ, -0x1 ;  /* 0xffffffffff097424 */ /* 0x000fe200078e00ff */
[----:B------:R-:W-:-:S03]  /*0c00*/  ISETP.NE.AND.EX P0, PT, R21, RZ, PT, P0 ;  /* 0x000000ff1500720c */ /* 0x000fc60003f05300 */
[----:B------:R-:W0:Y:S01]  /*0c10*/  LDC R15, c[0x0][0x600] ;  /* 0x00018000ff0f7b82 */ /* 0x000e220000000800 */
[-CC-:B-1----:R-:W-:Y:S02]  /*0c20*/  SHF.R.U64 R13, R8, R6.reuse, R5.reuse ;  /* 0x00000006080d7219 */ /* 0x182fe40000001205 */
[----:B------:R-:W-:-:S05]  /*0c30*/  SHF.R.U32.HI R0, RZ, R6, R5 ;  /* 0x00000006ff007219 */ /* 0x000fca0000011605 */
[----:B------:R-:W1:Y:S01]  /*0c40*/  LDC R14, c[0x0][0x648] ;  /* 0x00019200ff0e7b82 */ /* 0x000e620000000800 */
[-CC-:B--2---:R-:W-:Y:S02]  /*0c50*/  SHF.R.U64 R27, R13, R11.reuse, R0.reuse ;  /* 0x0000000b0d1b7219 */ /* 0x184fe40000001200 */
[----:B------:R-:W-:-:S05]  /*0c60*/  SHF.R.U32.HI R5, RZ, R11, R0 ;  /* 0x0000000bff057219 */ /* 0x000fca0000011600 */
[----:B------:R-:W2:Y:S01]  /*0c70*/  LDC R26, c[0x0][0x638] ;  /* 0x00018e00ff1a7b82 */ /* 0x000ea20000000800 */
[-CC-:B---3--:R-:W-:Y:S02]  /*0c80*/  SHF.R.U64 R24, R27, R12.reuse, R5.reuse ;  /* 0x0000000c1b187219 */ /* 0x188fe40000001205 */
[-C--:B------:R-:W-:Y:S02]  /*0c90*/  SHF.L.U32 R0, R9, R12.reuse, RZ ;  /* 0x0000000c09007219 */ /* 0x080fe400000006ff */
[----:B------:R-:W-:Y:S01]  /*0ca0*/  SHF.R.U32.HI R5, RZ, R12, R5 ;  /* 0x0000000cff057219 */ /* 0x000fe20000011605 */
[----:B------:R-:W-:Y:S01]  /*0cb0*/  IMAD.MOV.U32 R4, RZ, RZ, R24 ;  /* 0x000000ffff047224 */ /* 0x000fe200078e0018 */
[----:B------:R-:W-:Y:S01]  /*0cc0*/  LOP3.LUT R10, RZ, R0, RZ, 0x33, !PT ;  /* 0x00000000ff0a7212 */ /* 0x000fe200078e33ff */
[----:B------:R-:W3:Y:S01]  /*0cd0*/  LDC R25, c[0x0][0x610] ;  /* 0x00018400ff197b82 */ /* 0x000ee20000000800 */
[----:B------:R-:W-:Y:S05]  /*0ce0*/  @!P0 BRA `(.L_x_10) ;  /* 0x0000000000288947 */ /* 0x000fea0003800000 */
[----:B------:R-:W4:Y:S02]  /*0cf0*/  LDC R9, c[0x0][0x64c] ;  /* 0x00019300ff097b82 */ /* 0x000f240000000800 */
[----:B----4-:R-:W-:-:S05]  /*0d00*/  IADD3 R9, P0, R24, R9, RZ ;  /* 0x0000000918097210 */ /* 0x010fca0007f1e0ff */
        /* <DEDUP_REMOVED lines=8> */
.L_x_10:
[----:B-1----:R-:W-:Y:S01]  /*0d90*/  SHF.R.U64 R4, R4, R14, R5 ;  /* 0x0000000e04047219 */ /* 0x002fe20000001205 */
[----:B0-----:R-:W-:Y:S01]  /*0da0*/  VIADD R6, R15, 0xffffffff ;  /* 0xffffffff0f067836 */ /* 0x001fe20000000000 */
[----:B------:R-:W-:Y:S01]  /*0db0*/  SHF.L.U32 R0, R23, R12, RZ ;  /* 0x0000000c17007219 */ /* 0x000fe200000006ff */
[----:B------:R-:W-:Y:S01]  /*0dc0*/  IMAD.MOV.U32 R23, RZ, RZ, R28 ;  /* 0x000000ffff177224 */ /* 0x000fe200078e001c */
[----:B------:R-:W-:Y:S01]  /*0dd0*/  LOP3.LUT R5, R27, R10, RZ, 0xc0, !PT ;  /* 0x0000000a1b057212 */ /* 0x000fe200078ec0ff */
[----:B------:R-:W-:Y:S01]  /*0de0*/  IMAD.MOV R7, RZ, RZ, -R4 ;  /* 0x000000ffff077224 */ /* 0x000fe200078e0a04 */
[----:B------:R-:W-:Y:S02]  /*0df0*/  SEL R3, R3, R30, !P1 ;  /* 0x0000001e03037207 */ /* 0x000fe40004800000 */
[----:B------:R-:W-:Y:S01]  /*0e00*/  LOP3.LUT R6, R13, R6, RZ, 0xc0, !PT ;  /* 0x000000060d067212 */ /* 0x000fe200078ec0ff */
[----:B------:R-:W-:Y:S01]  /*0e10*/  IMAD R4, R0, R4, R5 ;  /* 0x0000000400047224 */ /* 0x000fe200078e0205 */
[----:B------:R-:W-:Y:S01]  /*0e20*/  MOV R5, 0x1 ;  /* 0x0000000100057802 */ /* 0x000fe20000000f00 */
[----:B--2---:R-:W-:-:S02]  /*0e30*/  IMAD R0, R7, R26, R24 ;  /* 0x0000001a07007224 */ /* 0x004fc400078e0218 */
[----:B---3--:R-:W-:Y:S02]  /*0e40*/  IMAD R3, R4, R25, R3 ;  /* 0x0000001904037224 */ /* 0x008fe400078e0203 */
[----:B------:R-:W-:Y:S01]  /*0e50*/  IMAD R4, R0, R15, R6 ;  /* 0x0000000f00047224 */ /* 0x000fe200078e0206 */
[----:B------:R-:W-:-:S04]  /*0e60*/  PRMT R0, R5, 0x7610, R0 ;  /* 0x0000761005007816 */ /* 0x000fc80000000000 */
[----:B------:R-:W-:Y:S02]  /*0e70*/  SEL R154, R4, R3, !P1 ;  /* 0x00000003049a7207 */ /* 0x000fe40004800000 */
[----:B------:R-:W-:-:S07]  /*0e80*/  SEL R153, R3, R4, !P1 ;  /* 0x0000000403997207 */ /* 0x000fce0004800000 */
.L_x_8:
[----:B------:R-:W-:-:S08]  /*0e90*/  NOP ;  /* 0x0000000000007918 */ /* 0x000fd00000000000 */
[----:B------:R-:W0:Y:S02]  /*0ea0*/  USETMAXREG.TRY_ALLOC.CTAPOOL UP0, 0xe8 ;  /* 0x000000e8000079c8 */ /* 0x000e240008000600 */
[----:B0-----:R-:W-:-:S13]  /*0eb0*/  PLOP3.LUT P0, PT, PT, PT, UP0, 0x80, 0x0 ;  /* 0x000000000000781c */ /* 0x001fda0003f0f008 */
[----:B------:R-:W-:Y:S05]  /*0ec0*/  @!P0 BRA `(.L_x_8) ;  /* 0xfffffffc00f08947 */ /* 0x000fea000383ffff */
[----:B------:R-:W-:Y:S01]  /*0ed0*/  ULDC.64 UR4, c[0x0][0x598] ;  /* 0x0001660000047ab9 */ /* 0x000fe20000000a00 */
[----:B------:R-:W-:Y:S01]  /*0ee0*/  ULDC.64 UR36, c[0x0][0x208] ;  /* 0x0000820000247ab9 */ /* 0x000fe20000000a00 */
[----:B------:R-:W-:-:S04]  /*0ef0*/  ISETP.NE.U32.AND P0, PT, RZ, UR4, PT ;  /* 0x00000004ff007c0c */ /* 0x000fc8000bf05070 */
[----:B------:R-:W-:-:S13]  /*0f00*/  ISETP.NE.AND.EX P0, PT, RZ, UR5, PT, P0 ;  /* 0x00000005ff007c0c */ /* 0x000fda000bf05300 */
[----:B------:R-:W-:Y:S05]  /*0f10*/  @!P0 BRA `(.L_x_11) ;  /* 0x00000000001c8947 */ /* 0x000fea0003800000 */
[----:B------:R-:W0:Y:S02]  /*0f20*/  LDC.64 R4, c[0x0][0x598] ;  /* 0x00016600ff047b82 */ /* 0x000e240000000a00 */
[----:B0-----:R-:W2:Y:S02]  /*0f30*/  LDG.E.64 R4, desc[UR36][R4.64] ;  /* 0x0000002404047981 */ /* 0x001ea4000c1e1b00 */
[----:B--2---:R-:W-:-:S04]  /*0f40*/  ISETP.NE.U32.AND P0, PT, R4, RZ, PT ;  /* 0x000000ff0400720c */ /* 0x004fc80003f05070 */
[----:B------:R-:W-:-:S13]  /*0f50*/  ISETP.NE.AND.EX P0, PT, R5, RZ, PT, P0 ;  /* 0x000000ff0500720c */ /* 0x000fda0003f05300 */
[----:B------:R-:W-:Y:S05]  /*0f60*/  @!P0 BRA `(.L_x_11) ;  /* 0x0000000000088947 */ /* 0x000fea0003800000 */
[----:B------:R0:W5:Y:S01]  /*0f70*/  LD.E R155, desc[UR36][R4.64] ;  /* 0x00000024049b7980 */ /* 0x000162000c101900 */
[----:B------:R-:W-:Y:S05]  /*0f80*/  BRA `(.L_x_12) ;  /* 0x0000000000247947 */ /* 0x000fea0003800000 */
.L_x_11:
[----:B------:R-:W-:Y:S02]  /*0f90*/  ULDC.64 UR4, c[0x0][0x588] ;  /* 0x0001620000047ab9 */ /* 0x000fe40000000a00 */
[----:B------:R-:W-:-:S04]  /*0fa0*/  ISETP.NE.U32.AND P0, PT, RZ, UR4, PT ;  /* 0x00000004ff007c0c */ /* 0x000fc8000bf05070 */
[----:B------:R-:W-:-:S13]  /*0fb0*/  ISETP.NE.AND.EX P0, PT, RZ, UR5, PT, P0 ;  /* 0x00000005ff007c0c */ /* 0x000fda000bf05300 */
[----:B------:R-:W-:Y:S05]  /*0fc0*/  @!P0 BRA `(.L_x_13) ;  /* 0x00000000000c8947 */ /* 0x000fea0003800000 */
[----:B------:R-:W0:Y:S02]  /*0fd0*/  LDC.64 R4, c[0x0][0x588] ;  /* 0x00016200ff047b82 */ /* 0x000e240000000a00 */
[----:B0-----:R1:W5:Y:S01]  /*0fe0*/  LDG.E R155, desc[UR36][R4.64] ;  /* 0x00000024049b7981 */ /* 0x001362000c1e1900 */
[----:B------:R-:W-:Y:S05]  /*0ff0*/  BRA `(.L_x_12) ;  /* 0x0000000000087947 */ /* 0x000fea0003800000 */
.L_x_13:
[----:B------:R-:W-:Y:S02]  /*1000*/  ULDC UR4, c[0x0][0x580] ;  /* 0x0001600000047ab9 */ /* 0x000fe40000000800 */
[----:B------:R-:W-:-:S07]  /*1010*/  IMAD.U32 R155, RZ, RZ, UR4 ;  /* 0x00000004ff9b7e24 */ /* 0x000fce000f8e00ff */
.L_x_12:
[----:B------:R-:W-:Y:S02]  /*1020*/  ULDC.64 UR4, c[0x0][0x5a0] ;  /* 0x0001680000047ab9 */ /* 0x000fe40000000a00 */
[----:B------:R-:W-:-:S04]  /*1030*/  ISETP.NE.U32.AND P0, PT, RZ, UR4, PT ;  /* 0x00000004ff007c0c */ /* 0x000fc8000bf05070 */
[----:B------:R-:W-:-:S13]  /*1040*/  ISETP.NE.AND.EX P0, PT, RZ, UR5, PT, P0 ;  /* 0x00000005ff007c0c */ /* 0x000fda000bf05300 */
[----:B------:R-:W-:Y:S05]  /*1050*/  @!P0 BRA `(.L_x_14) ;  /* 0x00000000001c8947 */ /* 0x000fea0003800000 */
[----:B01----:R-:W0:Y:S02]  /*1060*/  LDC.64 R4, c[0x0][0x5a0] ;  /* 0x00016800ff047b82 */ /* 0x003e240000000a00 */
[----:B0-----:R-:W2:Y:S02]  /*1070*/  LDG.E.64 R4, desc[UR36][R4.64] ;  /* 0x0000002404047981 */ /* 0x001ea4000c1e1b00 */
[----:B--2---:R-:W-:-:S04]  /*1080*/  ISETP.NE.U32.AND P0, PT, R4, RZ, PT ;  /* 0x000000ff0400720c */ /* 0x004fc80003f05070 */
[----:B------:R-:W-:-:S13]  /*1090*/  ISETP.NE.AND.EX P0, PT, R5, RZ, PT, P0 ;  /* 0x000000ff0500720c */ /* 0x000fda0003f05300 */
[----:B------:R-:W-:Y:S05]  /*10a0*/  @!P0 BRA `(.L_x_14) ;  /* 0x0000000000088947 */ /* 0x000fea0003800000 */
[----:B------:R0:W5:Y:S01]  /*10b0*/  LD.E R156, desc[UR36][R4.64] ;  /* 0x00000024049c7980 */ /* 0x000162000c101900 */
[----:B------:R-:W-:Y:S05]  /*10c0*/  BRA `(.L_x_15) ;  /* 0x0000000000247947 */ /* 0x000fea0003800000 */
.L_x_14:
[----:B------:R-:W-:Y:S02]  /*10d0*/  ULDC.64 UR4, c[0x0][0x590] ;  /* 0x0001640000047ab9 */ /* 0x000fe40000000a00 */
[----:B------:R-:W-:-:S04]  /*10e0*/  ISETP.NE.U32.AND P0, PT, RZ, UR4, PT ;  /* 0x00000004ff007c0c */ /* 0x000fc8000bf05070 */
[----:B------:R-:W-:-:S13]  /*10f0*/  ISETP.NE.AND.EX P0, PT, RZ, UR5, PT, P0 ;  /* 0x00000005ff007c0c */ /* 0x000fda000bf05300 */
[----:B------:R-:W-:Y:S05]  /*1100*/  @!P0 BRA `(.L_x_16) ;  /* 0x00000000000c8947 */ /* 0x000fea0003800000 */
[----:B------:R-:W2:Y:S02]  /*1110*/  LDC.64 R156, c[0x0][0x590] ;  /* 0x00016400ff9c7b82 */ /* 0x000ea40000000a00 */
[----:B--2---:R2:W5:Y:S01]  /*1120*/  LDG.E R156, desc[UR36][R156.64] ;  /* 0x000000249c9c7981 */ /* 0x004562000c1e1900 */
[----:B------:R-:W-:Y:S05]  /*1130*/  BRA `(.L_x_15) ;  /* 0x0000000000087947 */ /* 0x000fea0003800000 */
.L_x_16:
[----:B------:R-:W-:Y:S02]  /*1140*/  ULDC UR4, c[0x0][0x584] ;  /* 0x0001610000047ab9 */ /* 0x000fe40000000800 */
[----:B------:R-:W-:-:S07]  /*1150*/  IMAD.U32 R156, RZ, RZ, UR4 ;  /* 0x00000004ff9c7e24 */ /* 0x000fce000f8e00ff */
.L_x_15:
[----:B------:R-:W-:-:S13]  /*1160*/  LOP3.LUT P0, RZ, R0, 0xff, RZ, 0xc0, !PT ;  /* 0x000000ff00ff7812 */ /* 0x000fda000780c0ff */
[----:B------:R-:W-:Y:S05]  /*1170*/  @!P0 EXIT ;  /* 0x000000000000894d */ /* 0x000fea0003800000 */
[----:B------:R-:W-:Y:S01]  /*1180*/  ULDC UR4, c[0x0][0x28c] ;  /* 0x0000a30000047ab9 */ /* 0x000fe20000000800 */
[----:B------:R-:W-:Y:S01]  /*1190*/  LOP3.LUT R166, R19, 0x1, RZ, 0xfc, !PT ;  /* 0x0000000113a67812 */ /* 0x000fe200078efcff */
[----:B------:R-:W-:Y:S01]  /*11a0*/  UIADD3 UR4, UR4, 0x1f, URZ ;  /* 0x0000001f04047890 */ /* 0x000fe2000fffe03f */
[----:B------:R-:W-:Y:S01]  /*11b0*/  UMOV UR38, URZ ;  /* 0x0000003f00267c82 */ /* 0x000fe20008000000 */
[----:B------:R-:W-:Y:S02]  /*11c0*/  UMOV UR39, URZ ;  /* 0x0000003f00277c82 */ /* 0x000fe40008000000 */
[----:B------:R-:W-:-:S04]  /*11d0*/  USHF.R.S32.HI UR5, URZ, 0x1f, UR4 ;  /* 0x0000001f3f057899 */ /* 0x000fc80008011404 */
[----:B------:R-:W-:-:S04]  /*11e0*/  ULEA.HI UR5, UR5, UR4, URZ, 0x5 ;  /* 0x0000000405057291 */ /* 0x000fc8000f8f283f */
[----:B------:R-:W-:-:S12]  /*11f0*/  USHF.R.S32.HI UR40, URZ, 0x5, UR5 ;  /* 0x000000053f287899 */ /* 0x000fd80008011405 */
.L_x_288:
[----:B------:R-:W-:Y:S01]  /*1200*/  LOP3.LUT R0, R18, 0x80, RZ, 0xc0, !PT ;  /* 0x0000008012007812 */ /* 0x000fe200078ec0ff */
[----:B---3--:R-:W3:Y:S01]  /*1210*/  S2UR UR7, SR_CgaCtaId ;  /* 0x00000000000779c3 */ /* 0x008ee20000008800 */
[----:B------:R-:W-:Y:S02]  /*1220*/  UMOV UR6, 0x400 ;  /* 0x0000040000067882 */ /* 0x000fe40000000000 */
[----:B------:R-:W-:-:S06]  /*1230*/  SHF.R.U32.HI R0, RZ, 0x7, R0 ;  /* 0x00000007ff007819 */ /* 0x000fcc0000011600 */
[----:B----4-:R-:W4:Y:S01]  /*1240*/  SHFL.IDX PT, R0, R0, RZ, 0x1f ;  /* 0x00001fff00007589 */ /* 0x010f2200000e0000 */
[----:B---3--:R-:W-:Y:S01]  /*1250*/  ULEA UR6, UR7, UR6, 0x18 ;  /* 0x0000000607067291 */ /* 0x008fe2000f8ec03f */
[----:B----4-:R-:W-:-:S13]  /*1260*/  R2UR UR4, R0 ;  /* 0x00000000000472ca */ /* 0x010fda00000e0000 */
[----:B------:R-:W-:-:S04]  /*1270*/  ULEA.HI UR5, UR4, UR4, URZ, 0x1 ;  /* 0x0000000404057291 */ /* 0x000fc8000f8f083f */
[----:B------:R-:W-:-:S04]  /*1280*/  ULOP3.LUT UR5, UR5, 0xffffe, URZ, 0xc0, !UPT ;  /* 0x000ffffe05057892 */ /* 0x000fc8000f8ec03f */
[----:B------:R-:W-:-:S03]  /*1290*/  UIADD3 UR5, UR4, -UR5, URZ ;  /* 0x8000000504057290 */ /* 0x000fc6000fffe03f */
[----:B------:R-:W-:Y:S01]  /*12a0*/  ULDC UR4, c[0x0][0x28c] ;  /* 0x0000a30000047ab9 */ /* 0x000fe20000000800 */
[----:B------:R-:W-:Y:S01]  /*12b0*/  ULEA UR5, UR5, UR6, 0xc ;  /* 0x0000000605057291 */ /* 0x000fe2000f8e603f */
[----:B------:R-:W-:-:S03]  /*12c0*/  ISETP.LT.AND P0, PT, RZ, UR4, PT ;  /* 0x00000004ff007c0c */ /* 0x000fc6000bf01270 */
[----:B------:R-:W-:-:S04]  /*12d0*/  UIADD3 UR5, UR5, 0x100, URZ ;  /* 0x0000010005057890 */ /* 0x000fc8000fffe03f */
[----:B------:R-:W-:-:S04]  /*12e0*/  USHF.R.U32.HI UR5, URZ, 0x4, UR5 ;  /* 0x000000043f057899 */ /* 0x000fc80008011605 */
[----:B------:R-:W-:Y:S02]  /*12f0*/  ULOP3.LUT UR41, UR5, 0x3fff, URZ, 0xc0, !UPT ;  /* 0x00003fff05297892 */ /* 0x000fe4000f8ec03f */
[----:B-12---:R-:W-:Y:S10]  /*1300*/  @P0 BRA `(.L_x_17) ;  /* 0x0000000000400947 */ /* 0x006ff40003800000 */
[----:B------:R-:W-:Y:S01]  /*1310*/  MOV R0, 0x0 ;  /* 0x0000000000007802 */ /* 0x000fe20000000f00 */
[----:B------:R-:W-:Y:S01]  /*1320*/  ULDC.64 UR4, c[0x4][0x68] ;  /* 0x01001a0000047ab9 */ /* 0x000fe20000000a00 */
[----:B------:R-:W-:Y:S01]  /*1330*/  ULDC.64 UR6, c[0x4][0x8] ;  /* 0x0100020000067ab9 */ /* 0x000fe20000000a00 */
[----:B01----:R-:W-:Y:S01]  /*1340*/  IMAD.U32 R4, RZ, RZ, UR4 ;  /* 0x00000004ff047e24 */ /* 0x003fe2000f8e00ff */
[----:B------:R0:W1:Y:S01]  /*1350*/  LDC.64 R14, c[0x4][R0] ;  /* 0x01000000000e7b82 */ /* 0x0000620000000a00 */
[----:B------:R-:W-:Y:S01]  /*1360*/  IMAD.U32 R5, RZ, RZ, UR5 ;  /* 0x00000005ff057e24 */ /* 0x000fe2000f8e00ff */
[----:B------:R-:W-:Y:S01]  /*1370*/  ULDC.64 UR4, c[0x4][0x70] ;  /* 0x01001c0000047ab9 */ /* 0x000fe20000000a00 */
[----:B------:R-:W-:Y:S01]  /*1380*/  IMAD.U32 R10, RZ, RZ, UR6 ;  /* 0x00000006ff0a7e24 */ /* 0x000fe2000f8e00ff */
[----:B------:R-:W-:Y:S01]  /*1390*/  MOV R11, UR7 ;  /* 0x00000007000b7c02 */ /* 0x000fe20008000f00 */
[----:B------:R-:W-:Y:S02]  /*13a0*/  IMAD.U32 R6, RZ, RZ, UR4 ;  /* 0x00000004ff067e24 */ /* 0x000fe4000f8e00ff */
[----:B------:R-:W-:-:S02]  /*13b0*/  IMAD.U32 R7, RZ, RZ, UR5 ;  /* 0x00000005ff077e24 */ /* 0x000fc4000f8e00ff */
[----:B------:R-:W-:Y:S02]  /*13c0*/  IMAD.MOV.U32 R8, RZ, RZ, 0x1e1 ;  /* 0x000001e1ff087424 */ /* 0x000fe400078e00ff */
[----:B------:R-:W-:Y:S02]  /*13d0*/  IMAD.MOV.U32 R12, RZ, RZ, 0x1 ;  /* 0x00000001ff0c7424 */ /* 0x000fe400078e00ff */
[----:B0-----:R-:W-:-:S07]  /*13e0*/  IMAD.MOV.U32 R13, RZ, RZ, RZ ;  /* 0x000000ffff0d7224 */ /* 0x001fce00078e00ff */
[----:B------:R-:W-:-:S07]  /*13f0*/  LEPC R20, `(.L_x_17) ;  /* 0x000000001014794e */ /* 0x000fce0000000000 */
[----:B-12--5:R-:W-:Y:S05]  /*1400*/  CALL.ABS.NOINC R14 ;  /* 0x000000000e007343 */ /* 0x026fea0003c00000 */
.L_x_17:
[----:B------:R-:W-:-:S13]  /*1410*/  ISETP.NE.AND P0, PT, R166, 0x3, PT ;  /* 0x00000003a600780c */ /* 0x000fda0003f05270 */
[----:B------:R-:W-:Y:S05]  /*1420*/  @!P0 BRA `(.L_x_18) ;  /* 0x0000000000048947 */ /* 0x000fea0003800000 */
[----:B------:R-:W-:Y:S01]  /*1430*/  BPT.TRAP 0x1 ;  /* 0x000000040000795c */ /* 0x000fe20000300000 */
.L_x_18:
[----:B------:R-:W3:Y:S01]  /*1440*/  S2UR UR5, SR_CgaCtaId ;  /* 0x00000000000579c3 */ /* 0x000ee20000008800 */
[----:B------:R-:W-:Y:S01]  /*1450*/  UMOV UR4, 0x400 ;  /* 0x0000040000047882 */ /* 0x000fe20000000000 */
[----:B------:R-:W-:Y:S02]  /*1460*/  IMAD.U32 R0, RZ, RZ, UR38 ;  /* 0x00000026ff007e24 */ /* 0x000fe4000f8e00ff */
[----:B------:R-:W-:-:S03]  /*1470*/  IMAD.U32 R3, RZ, RZ, UR39 ;  /* 0x00000027ff037e24 */ /* 0x000fc6000f8e00ff */
[----:B------:R-:W-:Y:S01]  /*1480*/  SHF.L.U32 R0, R0, 0x1f, RZ ;  /* 0x0000001f00007819 */ /* 0x000fe200000006ff */
[----:B---3--:R-:W-:-:S06]  /*1490*/  ULEA UR4, UR5, UR4, 0x18 ;  /* 0x0000000405047291 */ /* 0x008fcc000f8ec03f */
[----:B------:R-:W-:-:S04]  /*14a0*/  IMAD.U32 R6, RZ, RZ, UR4 ;  /* 0x00000004ff067e24 */ /* 0x000fc8000f8e00ff */
[----:B------:R-:W-:-:S04]  /*14b0*/  IMAD R3, R3, 0x8, R6 ;  /* 0x0000000803037824 */ /* 0x000fc800078e0206 */
[----:B------:R3:W4:Y:S01]  /*14c0*/  SYNCS.PHASECHK.TRANS64.TRYWAIT P1, [R3+URZ], R0 ;  /* 0x00000000030075a7 */ /* 0x000722000802017f */
[----:B------:R-:W-:Y:S05]  /*14d0*/  @!P0 BRA `(.L_x_19) ;  /* 0x0000000000048947 */ /* 0x000fea0003800000 */
[----:B------:R-:W-:Y:S01]  /*14e0*/  BPT.TRAP 0x1 ;  /* 0x000000040000795c */ /* 0x000fe20000300000 */
.L_x_19:
[----:B----4-:R-:W-:Y:S05]  /*14f0*/  @P1 BRA `(.L_x_20) ;  /* 0x0000000000081947 */ /* 0x010fea0003800000 */
[----:B------:R-:W4:Y:S02]  /*1500*/  SYNCS.PHASECHK.TRANS64.TRYWAIT P1, [R3+URZ], R0 ;  /* 0x00000000030075a7 */ /* 0x000f24000802017f */
[----:B----4-:R-:W-:Y:S05]  /*1510*/  @!P1 BRA `(.L_x_21) ;  /* 0x000000ac00309947 */ /* 0x010fea0003800000 */
.L_x_20:
[----:B------:R-:W-:-:S04]  /*1520*/  UISETP.LT.AND UP0, UPT, UR40, 0x1, UPT ;  /* 0x000000012800788c */ /* 0x000fc8000bf01270 */
[----:B------:R-:W-:-:S06]  /*1530*/  USEL UR4, UR40, 0x1, UP0 ;  /* 0x0000000128047887 */ /* 0x000fcc0008000000 */
[----:B---34-:R-:W-:Y:S01]  /*1540*/  IMAD.U32 R0, RZ, RZ, UR4 ;  /* 0x00000004ff007e24 */ /* 0x018fe2000f8e00ff */
[----:B------:R-:W-:Y:S05]  /*1550*/  WARPSYNC.ALL ;  /* 0x0000000000007948 */ /* 0x000fea0003800000 */
[----:B------:R-:W-:-:S04]  /*1560*/  IADD3 R0, -R0, UR40, RZ ;  /* 0x0000002800007c10 */ /* 0x000fc8000fffe1ff */
[----:B------:R-:W-:Y:S02]  /*1570*/  ISETP.GE.AND P1, PT, R0, 0x1, PT ;  /* 0x000000010000780c */ /* 0x000fe40003f26270 */
[----:B------:R-:W-:Y:S01]  /*1580*/  R2UR UR4, R6 ;  /* 0x00000000060472ca */ /* 0x000fe200000e0000 */
[----:B------:R-:W-:Y:S01]  /*1590*/  WARPGROUP.ARRIVE ;  /* 0x00000000000079c5 */ /* 0x000fe20000000000 */
[----:B------:R-:W-:Y:S01]  /*15a0*/  UMOV UR9, 0x80000020 ;  /* 0x8000002000097882 */ /* 0x000fe20000000000 */
[----:B------:R-:W-:-:S10]  /*15b0*/  UMOV UR11, 0x80000020 ;  /* 0x80000020000b7882 */ /* 0x000fd40000000000 */
[----:B------:R-:W-:-:S04]  /*15c0*/  UIADD3 UR4, UR4, 0x10100, URZ ;  /* 0x0001010004047890 */ /* 0x000fc8000fffe03f */
[----:B------:R-:W-:-:S04]  /*15d0*/  USHF.R.U32.HI UR4, URZ, 0x4, UR4 ;  /* 0x000000043f047899 */ /* 0x000fc80008011604 */
[----:B------:R-:W-:Y:S02]  /*15e0*/  ULOP3.LUT UR5, UR4, 0x3fff, URZ, 0xc0, !UPT ;  /* 0x00003fff04057892 */ /* 0x000fe4000f8ec03f */
[----:B------:R-:W-:Y:S02]  /*15f0*/  ULOP3.LUT UR4, UR41, 0x10000, URZ, 0xfc, !UPT ;  /* 0x0001000029047892 */ /* 0x000fe4000f8efc3f */
[----:B------:R-:W-:Y:S02]  /*1600*/  ULOP3.LUT UR5, UR5, 0x10000, URZ, 0xfc, !UPT ;  /* 0x0001000005057892 */ /* 0x000fe4000f8efc3f */
[----:B------:R-:W-:Y:S02]  /*1610*/  ULEA UR6, UR39, UR4, 0xa ;  /* 0x0000000427067291 */ /* 0x000fe4000f8e503f */
[----:B------:R-:W-:-:S05]  /*1620*/  ULEA UR7, UR39, UR5, 0x9 ;  /* 0x0000000527077291 */ /* 0x000fca000f8e483f */
[----:B------:R-:W-:Y:S02]  /*1630*/  UMOV UR8, UR6 ;  /* 0x0000000600087c82 */ /* 0x000fe40008000000 */
[----:B------:R-:W-:Y:S02]  /*1640*/  UMOV UR10, UR7 ;  /* 0x00000007000a7c82 */ /* 0x000fe40008000000 */
[----:B------:R-:W-:Y:S01]  /*1650*/  HGMMA.64x128x16.F32 R88, gdesc[UR8], RZ, !UPT, gsb0 ;  /* 0x01e00000085879f0 */ /* 0x000fe2000c0008ff */
[----:B------:R-:W-:Y:S01]  /*1660*/  UIADD3 UR8, UR6, 0x200, URZ ;  /* 0x0000020006087890 */ /* 0x000fe2000fffe03f */
[----:B------:R-:W-:Y:S01]  /*1670*/  UMOV UR9, 0x80000020 ;  /* 0x8000002000097882 */ /* 0x000fe20000000000 */
[----:B------:R-:W-:Y:S02]  /*1680*/  WARPGROUP.DEPBAR.LE gsb0, 0x0 ;  /* 0x00008000000079c5 */ /* 0x000fe40000010000 */
[----:B------:R-:W-:-:S07]  /*1690*/  WARPGROUP.ARRIVE ;  /* 0x00000000000079c5 */ /* 0x000fce0000000000 */
[----:B------:R-:W-:Y:S01]  /*16a0*/  HGMMA.64x128x16.F32 R24, gdesc[UR8], RZ, !UPT, gsb0 ;  /* 0x01e00000081879f0 */ /* 0x000fe2000c0008ff */
[----:B------:R-:W-:Y:S02]  /*16b0*/  UIADD3 UR8, UR6, 0x2, URZ ;  /* 0x0000000206087890 */ /* 0x000fe4000fffe03f */
[----:B------:R-:W-:Y:S01]  /*16c0*/  UIADD3 UR10, UR7, 0x2, URZ ;  /* 0x00000002070a7890 */ /* 0x000fe2000fffe03f */
[----:B------:R-:W-:Y:S01]  /*16d0*/  UMOV UR9, 0x80000020 ;  /* 0x8000002000097882 */ /* 0x000fe20000000000 */
[----:B------:R-:W-:Y:S01]  /*16e0*/  UMOV UR11, 0x80000020 ;  /* 0x80000020000b7882 */ /* 0x000fe20000000000 */
[----:B------:R-:W-:Y:S02]  /*16f0*/  WARPGROUP.DEPBAR.LE gsb0, 0x0 ;  /* 0x00008000000079c5 */ /* 0x000fe40000010000 */
[----:B------:R-:W-:-:S06]  /*1700*/  WARPGROUP.ARRIVE ;  /* 0x00000000000079c5 */ /* 0x000fcc0000000000 */
[----:B------:R-:W-:Y:S01]  /*1710*/  HGMMA.64x128x16.F32 R88, gdesc[UR8], R88, gsb0 ;  /* 0x01e00000085879f0 */ /* 0x000fe20008000858 */
[----:B------:R-:W-:Y:S01]  /*1720*/  UIADD3 UR8, UR6, 0x202, URZ ;  /* 0x0000020206087890 */ /* 0x000fe2000fffe03f */
[----:B------:R-:W-:Y:S01]  /*1730*/  UMOV UR9, 0x80000020 ;  /* 0x8000002000097882 */ /* 0x000fe20000000000 */
[----:B------:R-:W-:Y:S02]  /*1740*/  WARPGROUP.DEPBAR.LE gsb0, 0x0 ;  /* 0x00008000000079c5 */ /* 0x000fe40000010000 */
[----:B------:R-:W-:-:S07]  /*1750*/  WARPGROUP.ARRIVE ;  /* 0x00000000000079c5 */ /* 0x000fce0000000000 */
[----:B------:R-:W-:Y:S03]  /*1760*/  HGMMA.64x128x16.F32 R24, gdesc[UR8], R24, gsb0 ;  /* 0x01e00000081879f0 */ /* 0x000fe60008000818 */
[----:B------:R-:W-:Y:S02]  /*1770*/  WARPGROUP.DEPBAR.LE gsb0, 0x0 ;  /* 0x00008000000079c5 */ /* 0x000fe40000010000 */
[----:B------:R-:W-:Y:S05]  /*1780*/  @!P1 BRA `(.L_x_22) ;  /* 0x0000000400149947 */ /* 0x000fea0003800000 */
[----:B------:R-:W-:Y:S02]  /*1790*/  UIADD3 UR6, UR39, 0x1, URZ ;  /* 0x0000000127067890 */ /* 0x000fe4000fffe03f */
[----:B------:R-:W-:Y:S02]  /*17a0*/  MOV R3, UR39 ;  /* 0x0000002700037c02 */ /* 0x000fe40008000f00 */
[----:B------:R-:W-:-:S04]  /*17b0*/  UISETP.NE.AND UP0, UPT, UR6, 0x4, UPT ;  /* 0x000000040600788c */ /* 0x000fc8000bf05270 */
[----:B------:R-:W-:Y:S02]  /*17c0*/  USEL UR7, URZ, 0x1, UP0 ;  /* 0x000000013f077887 */ /* 0x000fe40008000000 */
[----:B------:R-:W-:Y:S02]  /*17d0*/  USEL UR6, UR6, URZ, UP0 ;  /* 0x0000003f06067287 */ /* 0x000fe40008000000 */
[----:B------:R-:W-:-:S06]  /*17e0*/  ULOP3.LUT UR7, UR38, UR7, URZ, 0x3c, !UPT ;  /* 0x0000000726077292 */ /* 0x000fcc000f8e3c3f */
[----:B------:R-:W-:-:S07]  /*17f0*/  IMAD.U32 R7, RZ, RZ, UR7 ;  /* 0x00000007ff077e24 */ /* 0x000fce000f8e00ff */
.L_x_29:
[----:B------:R-:W-:Y:S05]  /*1800*/  @!P0 BRA `(.L_x_23) ;  /* 0x0000000000048947 */ /* 0x000fea0003800000 */
[----:B------:R-:W-:Y:S01]  /*1810*/  BPT.TRAP 0x1 ;  /* 0x000000040000795c */ /* 0x000fe20000300000 */
.L_x_23:
[----:B------:R-:W3:Y:S01]  /*1820*/  S2UR UR8, SR_CgaCtaId ;  /* 0x00000000000879c3 */ /* 0x000ee20000008800 */
[----:B------:R-:W-:Y:S01]  /*1830*/  UMOV UR7, 0x400 ;  /* 0x0000040000077882 */ /* 0x000fe20000000000 */
[----:B01----:R-:W-:Y:S01]  /*1840*/  IMAD.U32 R5, RZ, RZ, UR6 ;  /* 0x00000006ff057e24 */ /* 0x003fe2000f8e00ff */
[----:B------:R-:W-:Y:S01]  /*1850*/  SHF.L.U32 R4, R7, 0x1f, RZ ;  /* 0x0000001f07047819 */ /* 0x000fe200000006ff */
[----:B---3--:R-:W-:-:S06]  /*1860*/  ULEA UR7, UR8, UR7, 0x18 ;  /* 0x0000000708077291 */ /* 0x008fcc000f8ec03f */
[----:B------:R-:W-:-:S04]  /*1870*/  IMAD.U32 R6, RZ, RZ, UR7 ;  /* 0x00000007ff067e24 */ /* 0x000fc8000f8e00ff */
[----:B------:R-:W-:-:S04]  /*1880*/  IMAD R5, R5, 0x8, R6 ;  /* 0x0000000805057824 */ /* 0x000fc800078e0206 */
[----:B------:R0:W1:Y:S01]  /*1890*/  SYNCS.PHASECHK.TRANS64.TRYWAIT P1, [R5+URZ], R4 ;  /* 0x00000004050075a7 */ /* 0x000062000802017f */
[----:B------:R-:W-:Y:S05]  /*18a0*/  @!P0 BRA `(.L_x_24) ;  /* 0x0000000000048947 */ /* 0x000fea0003800000 */
[----:B------:R-:W-:Y:S01]  /*18b0*/  BPT.TRAP 0x1 ;  /* 0x000000040000795c */ /* 0x000fe20000300000 */
.L_x_24:
[----:B-1----:R-:W-:Y:S05]  /*18c0*/  @P1 BRA `(.L_x_25) ;  /* 0x0000000000081947 */ /* 0x002fea0003800000 */
[----:B------:R-:W1:Y:S02]  /*18d0*/  SYNCS.PHASECHK.TRANS64.TRYWAIT P1, [R5+URZ], R4 ;  /* 0x00000004050075a7 */ /* 0x000e64000802017f */
[----:B-1----:R-:W-:Y:S05]  /*18e0*/  @!P1 BRA `(.L_x_26) ;  /* 0x000000a800509947 */ /* 0x002fea0003800000 */
.L_x_25:
[----:B------:R-:W-:Y:S01]  /*18f0*/  ULEA UR7, UR6, UR4, 0xa ;  /* 0x0000000406077291 */ /* 0x000fe2000f8e503f */
[----:B------:R-:W-:Y:S01]  /*1900*/  WARPGROUP.ARRIVE ;  /* 0x00000000000079c5 */ /* 0x000fe20000000000 */
[----:B------:R-:W-:Y:S01]  /*1910*/  ULEA UR12, UR6, UR5, 0x9 ;  /* 0x00000005060c7291 */ /* 0x000fe2000f8e483f */
[----:B------:R-:W-:Y:S01]  /*1920*/  UMOV UR9, 0x80000020 ;  /* 0x8000002000097882 */ /* 0x000fe20000000000 */
[----:B------:R-:W-:-:S03]  /*1930*/  UMOV UR11, 0x80000020 ;  /* 0x80000020000b7882 */ /* 0x000fc60000000000 */
[----:B------:R-:W-:Y:S02]  /*1940*/  UMOV UR8, UR7 ;  /* 0x0000000700087c82 */ /* 0x000fe40008000000 */
[----:B------:R-:W-:Y:S02]  /*1950*/  UMOV UR10, UR12 ;  /* 0x0000000c000a7c82 */ /* 0x000fe40008000000 */
[----:B------:R-:W-:Y:S01]  /*1960*/  HGMMA.64x128x16.F32 R88, gdesc[UR8], R88, gsb0 ;  /* 0x01e00000085879f0 */ /* 0x000fe20008000858 */
[----:B------:R-:W-:Y:S01]  /*1970*/  UIADD3 UR8, UR7, 0x200, URZ ;  /* 0x0000020007087890 */ /* 0x000fe2000fffe03f */
[----:B------:R-:W-:Y:S01]  /*1980*/  UMOV UR9, 0x80000020 ;  /* 0x8000002000097882 */ /* 0x000fe20000000000 */
[----:B------:R-:W-:Y:S02]  /*1990*/  WARPGROUP.DEPBAR.LE gsb0, 0x0 ;  /* 0x00008000000079c5 */ /* 0x000fe40000010000 */
[----:B------:R-:W-:-:S07]  /*19a0*/  WARPGROUP.ARRIVE ;  /* 0x00000000000079c5 */ /* 0x000fce0000000000 */
[----:B------:R-:W-:Y:S01]  /*19b0*/  HGMMA.64x128x16.F32 R24, gdesc[UR8], R24, gsb0 ;  /* 0x01e00000081879f0 */ /* 0x000fe20008000818 */
        /* <DEDUP_REMOVED lines=14> */
[----:B------:R-:W-:Y:S01]  /*1aa0*/  BPT.TRAP 0x1 ;  /* 0x000000040000795c */ /* 0x000fe20000300000 */
.L_x_27:
[----:B------:R-:W-:-:S13]  /*1ab0*/  ISETP.NE.AND P1, PT, R22, RZ, PT ;  /* 0x000000ff1600720c */ /* 0x000fda0003f25270 */
[----:B01----:R-:W-:-:S04]  /*1ac0*/  @P1 IMAD R4, R3, 0x8, R6 ;  /* 0x0000000803041824 */ /* 0x003fc800078e0206 */
[----:B------:R-:W-:-:S05]  /*1ad0*/  @P1 VIADD R5, R4, 0x20 ;  /* 0x0000002004051836 */ /* 0x000fca0000000000 */
[----:B------:R-:W-:-:S04]  /*1ae0*/  @P1 PRMT R5, R152, 0x654, R5 ;  /* 0x0000065498051816 */ /* 0x000fc80000000005 */
[----:B------:R0:W-:Y:S01]  /*1af0*/  @P1 SYNCS.ARRIVE.TRANS64.RED.A1T0 RZ, [R5+URZ], RZ ;  /* 0x000000ff05ff19a7 */ /* 0x0001e2000810043f */
[----:B------:R-:W-:-:S13]  /*1b00*/  ISETP.GT.U32.AND P1, PT, R19, 0x1, PT ;  /* 0x000000011300780c */ /* 0x000fda0003f24070 */
[----:B0-----:R-:W-:Y:S05]  /*1b10*/  @P1 BRA `(.L_x_28) ;  /* 0x0000000000041947 */ /* 0x001fea0003800000 */
[----:B------:R-:W-:Y:S01]  /*1b20*/  BPT.TRAP 0x1 ;  /* 0x000000040000795c */ /* 0x000fe20000300000 */
.L_x_28:
[----:B------:R-:W-:Y:S01]  /*1b30*/  UIADD3 UR6, UR6, 0x1, URZ ;  /* 0x0000000106067890 */ /* 0x000fe2000fffe03f */
[C---:B------:R-:W-:Y:S01]  /*1b40*/  ISETP.GT.AND P2, PT, R0.reuse, 0x1, PT ;  /* 0x000000010000780c */ /* 0x040fe20003f44270 */
[----:B------:R-:W-:Y:S02]  /*1b50*/  VIADD R3, R3, 0x1 ;  /* 0x0000000103037836 */ /* 0x000fe40000000000 */
[----:B------:R-:W-:Y:S01]  /*1b60*/  UISETP.NE.AND UP0, UPT, UR6, 0x4, UPT ;  /* 0x000000040600788c */ /* 0x000fe2000bf05270 */
[----:B------:R-:W-:Y:S02]  /*1b70*/  VIADD R0, R0, 0xffffffff ;  /* 0xffffffff00007836 */ /* 0x000fe40000000000 */
[C---:B------:R-:W-:Y:S01]  /*1b80*/  ISETP.NE.AND P1, PT, R3.reuse, 0x4, PT ;  /* 0x000000040300780c */ /* 0x040fe20003f25270 */
[----:B------:R-:W-:Y:S02]  /*1b90*/  USEL UR7, URZ, 0x1, UP0 ;  /* 0x000000013f077887 */ /* 0x000fe40008000000 */
[----:B------:R-:W-:Y:S01]  /*1ba0*/  USEL UR6, UR6, URZ, UP0 ;  /* 0x0000003f06067287 */ /* 0x000fe20008000000 */
[----:B------:R-:W-:-:S03]  /*1bb0*/  SEL R3, R3, RZ, P1 ;  /* 0x000000ff03037207 */ /* 0x000fc60000800000 */
[----:B------:R-:W-:Y:S01]  /*1bc0*/  LOP3.LUT R7, R7, UR7, RZ, 0x3c, !PT ;  /* 0x0000000707077c12 */ /* 0x000fe2000f8e3cff */
[----:B------:R-:W-:Y:S07]  /*1bd0*/  @P2 BRA `(.L_x_29) ;  /* 0xfffffffc00082947 */ /* 0x000fee000383ffff */
.L_x_22:
[----:B------:R-:W3:Y:S02]  /*1be0*/  LDC R0, c[0x0][0x28c] ;  /* 0x0000a300ff007b82 */ /* 0x000ee40000000800 */
[----:B---3--:R-:W-:-:S13]  /*1bf0*/  ISETP.GE.AND P1, PT, R0, 0x1, PT ;  /* 0x000000010000780c */ /* 0x008fda0003f26270 */
[----:B------:R-:W-:Y:S05]  /*1c00*/  @!P1 BRA `(.L_x_30) ;  /* 0x0000000000409947 */ /* 0x000fea0003800000 */
[----:B------:R-:W-:Y:S05]  /*1c10*/  @!P0 BRA `(.L_x_31) ;  /* 0x0000000000048947 */ /* 0x000fea0003800000 */
[----:B------:R-:W-:Y:S01]  /*1c20*/  BPT.TRAP 0x1 ;  /* 0x000000040000795c */ /* 0x000fe20000300000 */
.L_x_31:
[----:B------:R-:W-:Y:S01]  /*1c30*/  ISETP.NE.AND P0, PT, R22, RZ, PT ;  /* 0x000000ff1600720c */ /* 0x000fe20003f05270 */
[----:B------:R-:W-:-:S12]  /*1c40*/  UISETP.LT.AND UP1, UPT, UR40, 0x1, UPT ;  /* 0x000000012800788c */ /* 0x000fd8000bf21270 */
[----:B------:R-:W-:-:S05]  /*1c50*/  VOTEU.ANY UP0, P0 ;  /* 0x00000000003f7886 */ /* 0x000fca0000000100 */
[----:B------:R-:W-:-:S04]  /*1c60*/  @UP0 USEL UR4, UR40, 0x1, UP1 ;  /* 0x0000000128040887 */ /* 0x000fc80008800000 */
[----:B------:R-:W-:-:S06]  /*1c70*/  @UP0 UIADD3 UR4, UR39, UR40, -UR4 ;  /* 0x0000002827040290 */ /* 0x000fcc000fffe804 */
[----:B------:R-:W-:-:S05]  /*1c80*/  MOV R0, UR4 ;  /* 0x0000000400007c02 */ /* 0x000fca0008000f00 */
[----:B------:R-:W-:-:S05]  /*1c90*/  @P0 IMAD.SHL.U32 R0, R0, 0x8, RZ ;  /* 0x0000000800000824 */ /* 0x000fca00078e00ff */
[----:B------:R-:W-:-:S04]  /*1ca0*/  @P0 LOP3.LUT R0, R0, 0x18, RZ, 0xc0, !PT ;  /* 0x0000001800000812 */ /* 0x000fc800078ec0ff */
[----:B------:R-:W-:-:S04]  /*1cb0*/  @P0 IADD3 R3, R6, 0x20, R0 ;  /* 0x0000002006030810 */ /* 0x000fc80007ffe000 */
[----:B------:R-:W-:-:S04]  /*1cc0*/  @P0 PRMT R3, R152, 0x654, R3 ;  /* 0x0000065498030816 */ /* 0x000fc80000000003 */
[----:B------:R3:W-:Y:S01]  /*1cd0*/  @P0 SYNCS.ARRIVE.TRANS64.RED.A1T0 RZ, [R3+URZ], RZ ;  /* 0x000000ff03ff09a7 */ /* 0x0007e2000810043f */
[----:B------:R-:W-:-:S13]  /*1ce0*/  ISETP.GT.U32.AND P0, PT, R19, 0x1, PT ;  /* 0x000000011300780c */ /* 0x000fda0003f04070 */
[----:B---3--:R-:W-:Y:S05]  /*1cf0*/  @P0 BRA `(.L_x_30) ;  /* 0x0000000000040947 */ /* 0x008fea0003800000 */
[----:B------:R-:W-:Y:S01]  /*1d00*/  BPT.TRAP 0x1 ;  /* 0x000000040000795c */ /* 0x000fe20000300000 */
.L_x_30:
[----:B------:R-:W3:Y:S01]  /*1d10*/  LDC R6, c[0x0][0x288] ;  /* 0x0000a200ff067b82 */ /* 0x000ee20000000800 */
[--C-:B------:R-:W-:Y:S01]  /*1d20*/  SHF.R.U32.HI R0, RZ, 0x2, R18.reuse ;  /* 0x00000002ff007819 */ /* 0x100fe20000011612 */
[----:B------:R-:W-:Y:S01]  /*1d30*/  UIADD3 UR39, UR40, UR39, URZ ;  /* 0x0000002728277290 */ /* 0x000fe2000fffe03f */
[----:B01----:R-:W-:Y:S01]  /*1d40*/  SHF.R.U32.HI R5, RZ, 0x7, R18 ;  /* 0x00000007ff057819 */ /* 0x003fe20000011612 */
[----:B------:R-:W-:Y:S01]  /*1d50*/  IMAD.SHL.U32 R13, R154, 0x80, RZ ;  /* 0x000000809a0d7824 */ /* 0x000fe200078e00ff */
[----:B------:R-:W-:Y:S01]  /*1d60*/  LOP3.LUT R3, R0, 0x7, RZ, 0xc0, !PT ;  /* 0x0000000700037812 */ /* 0x000fe200078ec0ff */
[----:B------:R-:W-:Y:S01]  /*1d70*/  USHF.R.U32.HI UR4, URZ, 0x2, UR39 ;  /* 0x000000023f047899 */ /* 0x000fe20008011627 */
[----:B------:R-:W-:Y:S01]  /*1d80*/  LOP3.LUT R4, R18, 0x60, RZ, 0xc0, !PT ;  /* 0x0000006012047812 */ /* 0x000fe200078ec0ff */
[----:B------:R-:W-:Y:S01]  /*1d90*/  ULDC UR8, c[0x0][0x284] ;  /* 0x0000a10000087ab9 */ /* 0x000fe20000000800 */
[----:B------:R-:W-:Y:S01]  /*1da0*/  LOP3.LUT R0, R5, 0x1, RZ, 0xc0, !PT ;  /* 0x0000000105007812 */ /* 0x000fe200078ec0ff */
[----:B------:R-:W-:Y:S01]  /*1db0*/  ULOP3.LUT UR4, UR4, 0x1, URZ, 0xc0, !UPT ;  /* 0x0000000104047892 */ /* 0x000fe2000f8ec03f */
[----:B------:R-:W-:Y:S01]  /*1dc0*/  SHF.R.U32.HI R10, RZ, 0x1, R4 ;  /* 0x00000001ff0a7819 */ /* 0x000fe20000011604 */
[----:B------:R-:W-:Y:S01]  /*1dd0*/  UISETP.GT.U32.AND UP1, UPT, UR39, 0x3, UPT ;  /* 0x000000032700788c */ /* 0x000fe2000bf24070 */
[----:B------:R-:W-:Y:S01]  /*1de0*/  SHF.R.S32.HI R21, RZ, 0x1f, R23 ;  /* 0x0000001fff157819 */ /* 0x000fe20000011417 */
[----:B------:R-:W-:Y:S01]  /*1df0*/  IMAD.SHL.U32 R4, R0, 0x40, RZ ;  /* 0x0000004000047824 */ /* 0x000fe200078e00ff */
[--C-:B------:R-:W-:Y:S01]  /*1e00*/  IADD3 R5, RZ, -R10, -R3.reuse ;  /* 0x8000000aff057210 */ /* 0x100fe20007ffe803 */
[----:B------:R-:W-:Y:S01]  /*1e10*/  UISETP.NE.U32.AND UP0, UPT, UR4, 0x1, UPT ;  /* 0x000000010400788c */ /* 0x000fe2000bf05070 */
[----:B------:R-:W-:Y:S01]  /*1e20*/  IMAD.WIDE R8, R153, 0x100, RZ ;  /* 0x0000010099087825 */ /* 0x000fe200078e02ff */
[----:B------:R-:W-:Y:S01]  /*1e30*/  ULDC.64 UR6, c[0x0][0x5d0] ;  /* 0x0001740000067ab9 */ /* 0x000fe20000000a00 */
[----:B--2---:R-:W-:Y:S01]  /*1e40*/  LOP3.LUT R157, R4, 0x40, R3, 0xe2, !PT ;  /* 0x00000040049d7812 */ /* 0x004fe200078ee203 */
[----:B------:R-:W-:Y:S01]  /*1e50*/  UISETP.LT.U32.AND UP1, UPT, UR40, 0x4, UP1 ;  /* 0x000000042800788c */ /* 0x000fe20008f21070 */
[----:B------:R-:W-:Y:S01]  /*1e60*/  LOP3.LUT R3, R18, 0x3, RZ, 0xc0, !PT ;  /* 0x0000000312037812 */ /* 0x000fe200078ec0ff */
[----:B------:R-:W-:Y:S01]  /*1e70*/  UISETP.GT.U32.AND UP0, UPT, UR40, 0x3, !UP0 ;  /* 0x000000032800788c */ /* 0x000fe2000c704070 */
[----:B------:R-:W-:Y:S01]  /*1e80*/  IMAD R4, R21, UR6, RZ ;  /* 0x0000000615047c24 */ /* 0x000fe2000f8e02ff */
[----:B---3--:R-:W-:Y:S01]  /*1e90*/  ISETP.GE.AND P0, PT, R13, R6, PT ;  /* 0x000000060d00720c */ /* 0x008fe20003f06270 */
[----:B------:R-:W-:Y:S01]  /*1ea0*/  IMAD R0, R0, -0x40, R5 ;  /* 0xffffffc000007824 */ /* 0x000fe200078e0205 */
[----:B------:R-:W-:Y:S01]  /*1eb0*/  USEL UR5, URZ, 0x1, !UP1 ;  /* 0x000000013f057887 */ /* 0x000fe2000c800000 */
[----:B------:R-:W-:Y:S01]  /*1ec0*/  IMAD R12, R3, -0x2, R6 ;  /* 0xfffffffe030c7824 */ /* 0x000fe200078e0206 */
[----:B------:R-:W-:Y:S01]  /*1ed0*/  USEL UR4, URZ, 0x1, !UP0 ;  /* 0x000000013f047887 */ /* 0x000fe2000c000000 */
[----:B------:R-:W-:Y:S01]  /*1ee0*/  IMAD.SHL.U32 R3, R153, 0x100, RZ ;  /* 0x0000010099037824 */ /* 0x000fe200078e00ff */
[----:B------:R-:W-:Y:S01]  /*1ef0*/  ULOP3.LUT UR39, UR39, 0x3, URZ, 0xc0, !UPT ;  /* 0x0000000327277892 */ /* 0x000fe2000f8ec03f */
[----:B------:R-:W-:Y:S01]  /*1f00*/  IMAD.SHL.U32 R6, R18, 0x2, RZ ;  /* 0x0000000212067824 */ /* 0x000fe200078e00ff */
[----:B------:R-:W-:Y:S01]  /*1f10*/  ULOP3.LUT UR38, UR4, UR38, UR5, 0x96, !UPT ;  /* 0x0000002604267292 */ /* 0x000fe2000f8e9605 */
[----:B------:R-:W-:Y:S01]  /*1f20*/  IMAD R11, R23, UR7, R4 ;  /* 0x00000007170b7c24 */ /* 0x000fe2000f8e0204 */
[----:B------:R-:W-:Y:S01]  /*1f30*/  ISETP.GE.OR P0, PT, R3, UR8, P0 ;  /* 0x0000000803007c0c */ /* 0x000fe20008706670 */
[----:B------:R-:W-:Y:S01]  /*1f40*/  IMAD.MOV.U32 R153, RZ, RZ, -0x1 ;  /* 0xffffffffff997424 */ /* 0x000fe200078e00ff */
[----:B------:R-:W-:-:S02]  /*1f50*/  LOP3.LUT R6, R13, 0x6, R6, 0xf8, !PT ;  /* 0x000000060d067812 */ /* 0x000fc400078ef806 */
[----:B------:R-:W-:Y:S01]  /*1f60*/  IADD3 R3, -R3, UR8, R0 ;  /* 0x0000000803037c10 */ /* 0x000fe2000fffe100 */
[----:B------:R-:W-:Y:S01]  /*1f70*/  IMAD.IADD R0, R12, 0x1, -R13 ;  /* 0x000000010c007824 */ /* 0x000fe200078e0a0d */
[----:B------:R-:W-:Y:S02]  /*1f80*/  SHF.R.S32.HI R7, RZ, 0x1f, R6 ;  /* 0x0000001fff077819 */ /* 0x000fe40000011406 */
[----:B------:R-:W-:Y:S01]  /*1f90*/  LOP3.LUT R157, R8, R157, R10, 0xfe, !PT ;  /* 0x0000009d089d7212 */ /* 0x000fe200078efe0a */
[----:B------:R-:W-:-:S04]  /*1fa0*/  IMAD.WIDE.U32 R4, R23, UR6, R6 ;  /* 0x0000000617047c25 */ /* 0x000fc8000f8e0006 */
[----:B------:R-:W-:Y:S01]  /*1fb0*/  IMAD.IADD R11, R5, 0x1, R11 ;  /* 0x00000001050b7824 */ /* 0x000fe200078e020b */
[----:B------:R-:W-:Y:S01]  /*1fc0*/  MOV R10, R4 ;  /* 0x00000004000a7202 */ /* 0x000fe20000000f00 */
[----:B------:R-:W-:Y:S06]  /*1fd0*/  @P0 BRA `(.L_x_32) ;  /* 0x0000008400680947 */ /* 0x000fec0003800000 */
[----:B------:R-:W0:Y:S01]  /*1fe0*/  LDC.64 R4, c[0x0][0x5c8] ;  /* 0x00017200ff047b82 */ /* 0x000e220000000a00 */
[----:B-----5:R-:W-:Y:S01]  /*1ff0*/  FSETP.NEU.AND P0, PT, R156, RZ, PT ;  /* 0x000000ff9c00720b */ /* 0x020fe20003f0d000 */
[----:B------:R-:W-:Y:S01]  /*2000*/  BSSY B0, `(.L_x_32) ;  /* 0x0000857000007945 */ /* 0x000fe20003800000 */
[----:B------:R-:W-:-:S04]  /*2010*/  ISETP.GT.AND P3, PT, R3, RZ, PT ;  /* 0x000000ff0300720c */ /* 0x000fc80003f64270 */
[----:B------:R-:W-:Y:S01]  /*2020*/  ISETP.GT.AND P1, PT, R0, RZ, P3 ;  /* 0x000000ff0000720c */ /* 0x000fe20001f24270 */
[-C--:B0-----:R-:W-:Y:S02]  /*2030*/  IMAD R12, R9, R4.reuse, RZ ;  /* 0x00000004090c7224 */ /* 0x081fe400078e02ff */
[----:B------:R-:W-:-:S04]  /*2040*/  IMAD.WIDE.U32 R168, R157, R4, R10 ;  /* 0x000000049da87225 */ /* 0x000fc800078e000a */
[----:B------:R-:W-:-:S04]  /*2050*/  IMAD R11, R157, R5, R12 ;  /* 0x000000059d0b7224 */ /* 0x000fc800078e020c */
[----:B------:R-:W-:Y:S01]  /*2060*/  IMAD.IADD R167, R169, 0x1, R11 ;  /* 0x00000001a9a77824 */ /* 0x000fe200078e020b */
[----:B------:R-:W-:Y:S06]  /*2070*/  @!P0 BRA `(.L_x_33) ;  /* 0x0000006000088947 */ /* 0x000fec0003800000 */
[----:B------:R-:W0:Y:S01]  /*2080*/  LDC.64 R12, c[0x0][0x5b8] ;  /* 0x00016e00ff0c7b82 */ /* 0x000e220000000a00 */
[----:B------:R-:W-:-:S07]  /*2090*/  ULDC.64 UR4, c[0x0][0x5c0] ;  /* 0x0001700000047ab9 */ /* 0x000fce0000000a00 */
[----:B------:R-:W1:Y:S08]  /*20a0*/  LDC.64 R14, c[0x0][0x5b0] ;  /* 0x00016c00ff0e7b82 */ /* 0x000e700000000a00 */
[----:B------:R-:W2:Y:S01]  /*20b0*/  LDC.64 R10, c[0x0][0x5a8] ;  /* 0x00016a00ff0a7b82 */ /* 0x000ea20000000a00 */
[----:B0-----:R-:W-:-:S04]  /*20c0*/  IMAD R20, R21, R12, RZ ;  /* 0x0000000c15147224 */ /* 0x001fc800078e02ff */
[C---:B------:R-:W-:Y:S02]  /*20d0*/  IMAD R13, R23.reuse, R13, R20 ;  /* 0x0000000d170d7224 */ /* 0x040fe400078e0214 */
[----:B------:R-:W-:-:S04]  /*20e0*/  IMAD.WIDE.U32 R20, R23, R12, R6 ;  /* 0x0000000c17147225 */ /* 0x000fc800078e0006 */
[-C--:B-1----:R-:W-:Y:S02]  /*20f0*/  IMAD R154, R9, R14.reuse, RZ ;  /* 0x0000000e099a7224 */ /* 0x082fe400078e02ff */
[----:B------:R-:W-:Y:S02]  /*2100*/  IMAD.IADD R159, R21, 0x1, R13 ;  /* 0x00000001159f7824 */ /* 0x000fe400078e020d */
[----:B------:R-:W-:Y:S02]  /*2110*/  IMAD.MOV.U32 R158, RZ, RZ, R20 ;  /* 0x000000ffff9e7224 */ /* 0x000fe400078e0014 */
[C---:B------:R-:W-:Y:S02]  /*2120*/  IMAD R169, R157.reuse, R15, R154 ;  /* 0x0000000f9da97224 */ /* 0x040fe400078e029a */
[----:B------:R-:W-:-:S04]  /*2130*/  IMAD.WIDE.U32 R160, R157, R14, R158 ;  /* 0x0000000e9da07225 */ /* 0x000fc800078e009e */
[----:B------:R-:W-:Y:S01]  /*2140*/  IMAD.IADD R154, R161, 0x1, R169 ;  /* 0x00000001a19a7824 */ /* 0x000fe200078e02a9 */
[----:B--2---:R-:W-:-:S04]  /*2150*/  LEA R162, P0, R160, R10, 0x1 ;  /* 0x0000000aa0a27211 */ /* 0x004fc800078008ff */
[----:B------:R-:W-:-:S05]  /*2160*/  LEA.HI.X R163, R160, R11, R154, 0x1, P0 ;  /* 0x0000000ba0a37211 */ /* 0x000fca00000f0c9a */
[----:B------:R-:W2:Y:S01]  /*2170*/  @P1 LDG.E.LTC128B.U16 R154, desc[UR36][R162.64] ;  /* 0x00000024a29a1981 */ /* 0x000ea2000c1e1520 */
[----:B------:R-:W-:Y:S01]  /*2180*/  IMAD.WIDE.U32 R164, R157, R14, R6 ;  /* 0x0000000e9da47225 */ /* 0x000fe200078e0006 */
[----:B------:R-:W-:Y:S01]  /*2190*/  ISETP.GT.AND P2, PT, R0, 0x1, P3 ;  /* 0x000000010000780c */ /* 0x000fe20001f44270 */
[----:B------:R-:W-:Y:S01]  /*21a0*/  BSSY B1, `(.L_x_34) ;  /* 0x0000012000017945 */ /* 0x000fe20003800000 */
[----:B------:R-:W-:Y:S01]  /*21b0*/  LEA R160, P0, R168, UR4, 0x1 ;  /* 0x00000004a8a07c11 */ /* 0x000fe2000f8008ff */
[----:B------:R-:W-:Y:S02]  /*21c0*/  IMAD.IADD R165, R169, 0x1, R165 ;  /* 0x00000001a9a57824 */ /* 0x000fe400078e02a5 */
[----:B------:R-:W-:-:S04]  /*21d0*/  IMAD.WIDE.U32 R164, R23, R12, R164 ;  /* 0x0000000c17a47225 */ /* 0x000fc800078e00a4 */
[----:B--2---:R-:W-:-:S05]  /*21e0*/  HADD2.F32 R161, -RZ, R154.H0_H0 ;  /* 0x2000009affa17230 */ /* 0x004fca0000004100 */
[----:B------:R-:W-:-:S04]  /*21f0*/  FMUL R161, R161, R156 ;  /* 0x0000009ca1a17220 */ /* 0x000fc80000400000 */
[----:B------:R-:W-:Y:S01]  /*2200*/  FFMA R161, R88, R155, R161 ;  /* 0x0000009b58a17223 */ /* 0x000fe200000000a1 */
[----:B------:R-:W-:-:S04]  /*2210*/  IMAD.IADD R88, R13, 0x1, R165 ;  /* 0x000000010d587824 */ /* 0x000fc800078e02a5 */
[----:B------:R-:W-:Y:S02]  /*2220*/  F2FP.F16.F32.PACK_AB R163, RZ, R161 ;  /* 0x000000a1ffa3723e */ /* 0x000fe400000000ff */
[----:B------:R-:W-:Y:S02]  /*2230*/  LEA.HI.X R161, R168, UR5, R167, 0x1, P0 ;  /* 0x00000005a8a17c11 */ /* 0x000fe400080f0ca7 */
[----:B------:R-:W-:Y:S02]  /*2240*/  PRMT R165, R163, 0x7610, R165 ;  /* 0x00007610a3a57816 */ /* 0x000fe400000000a5 */
[----:B------:R-:W-:-:S03]  /*2250*/  LEA R162, P0, R164, R10, 0x1 ;  /* 0x0000000aa4a27211 */ /* 0x000fc600078008ff */
[----:B------:R0:W-:Y:S01]  /*2260*/  @P1 STG.E.U16 desc[UR36][R160.64], R165 ;  /* 0x000000a5a0001986 */ /* 0x0001e2000c101524 */
[----:B------:R-:W-:Y:S01]  /*2270*/  LEA.HI.X R163, R164, R11, R88, 0x1, P0 ;  /* 0x0000000ba4a37211 */ /* 0x000fe200000f0c58 */
[C---:B------:R-:W-:Y:S01]  /*2280*/  IMAD.SHL.U32 R164, R14.reuse, 0x8, RZ ;  /* 0x000000080ea47824 */ /* 0x040fe200078e00ff */
[----:B0-----:R-:W-:Y:S01]  /*2290*/  SHF.L.U64.HI R165, R14, 0x3, R15 ;  /* 0x000000030ea57819 */ /* 0x001fe2000001020f */
[----:B------:R-:W-:Y:S06]  /*22a0*/  @!P2 BRA `(.L_x_35) ;  /* 0x000000000004a947 */ /* 0x000fec0003800000 */
[----:B------:R0:W5:Y:S02]  /*22b0*/  LDG.E.LTC128B.U16 R154, desc[UR36][R162.64+0x2] ;  /* 0x00000224a29a7981 */ /* 0x000164000c1e1520 */
.L_x_35:
[----:B------:R-:W-:Y:S05]  /*22c0*/  BSYNC B1 ;  /* 0x0000000000017941 */ /* 0x000fea0003800000 */
.L_x_34:
[----:B-----5:R-:W-:Y:S01]  /*22d0*/  HADD2.F32 R167, -RZ, R154.H0_H0 ;  /* 0x2000009affa77230 */ /* 0x020fe20000004100 */
[----:B------:R-:W-:Y:S01]  /*22e0*/  ISETP.GT.AND P0, PT, R3, 0x8, PT ;  /* 0x000000080300780c */ /* 0x000fe20003f04270 */
[----:B------:R-:W-:-:S04]  /*22f0*/  IMAD.WIDE.U32 R172, R157, R14, R164 ;  /* 0x0000000e9dac7225 */ /* 0x000fc800078e00a4 */
[----:B------:R-:W-:Y:S01]  /*2300*/  FMUL R88, R167, R156 ;  /* 0x0000009ca7587220 */ /* 0x000fe20000400000 */
[----:B------:R-:W-:Y:S01]  /*2310*/  IMAD.IADD R171, R169, 0x1, R173 ;  /* 0x00000001a9ab7824 */ /* 0x000fe200078e02ad */
[----:B------:R-:W-:Y:S02]  /*2320*/  IADD3 R167, P4, R20, R172, RZ ;  /* 0x000000ac14a77210 */ /* 0x000fe40007f9e0ff */
[----:B------:R-:W-:Y:S01]  /*2330*/  FFMA R89, R89, R155, R88 ;  /* 0x0000009b59597223 */ /* 0x000fe20000000058 */
[----:B------:R-:W-:Y:S02]  /*2340*/  ISETP.GT.AND P1, PT, R0, RZ, P0 ;  /* 0x000000ff0000720c */ /* 0x000fe40000724270 */
[----:B------:R-:W-:Y:S02]  /*2350*/  IADD3.X R168, R171, R159, RZ, P4, !PT ;  /* 0x0000009faba87210 */ /* 0x000fe400027fe4ff */
[----:B------:R-:W-:Y:S02]  /*2360*/  LEA R88, P4, R167, R10, 0x1 ;  /* 0x0000000aa7587211 */ /* 0x000fe400078808ff */
[----:B------:R-:W-:-:S02]  /*2370*/  F2FP.F16.F32.PACK_AB R169, RZ, R89 ;  /* 0x00000059ffa9723e */ /* 0x000fc400000000ff */
[--C-:B------:R-:W-:Y:S02]  /*2380*/  LEA.HI.X R89, R167, R11, R168.reuse, 0x1, P4 ;  /* 0x0000000ba7597211 */ /* 0x100fe400020f0ca8 */
[----:B------:R-:W-:-:S05]  /*2390*/  PRMT R168, R169, 0x7610, R168 ;  /* 0x00007610a9a87816 */ /* 0x000fca00000000a8 */
[----:B------:R1:W-:Y:S04]  /*23a0*/  @P2 STG.E.U16 desc[UR36][R160.64+0x2], R168 ;  /* 0x000002a8a0002986 */ /* 0x0003e8000c101524 */
[----:B------:R2:W3:Y:S01]  /*23b0*/  @P1 LDG.E.LTC128B.U16 R154, desc[UR36][R88.64] ;  /* 0x00000024589a1981 */ /* 0x0004e2000c1e1520 */
[----:B------:R-:W-:Y:S01]  /*23c0*/  IMAD.SHL.U32 R167, R4, 0x10, RZ ;  /* 0x0000001004a77824 */ /* 0x000fe200078e00ff */
[----:B------:R-:W-:Y:S01]  /*23d0*/  IADD3 R172, P2, R6, R172, RZ ;  /* 0x000000ac06ac7210 */ /* 0x000fe20007f5e0ff */
[----:B------:R-:W-:Y:S03]  /*23e0*/  BSSY B1, `(.L_x_36) ;  /* 0x0000011000017945 */ /* 0x000fe60003800000 */
[----:B------:R-:W-:Y:S01]  /*23f0*/  IADD3 R170, P4, R167, R160, RZ ;  /* 0x000000a0a7aa7210 */ /* 0x000fe20007f9e0ff */
[----:B------:R-:W-:Y:S01]  /*2400*/  IMAD.X R173, R7, 0x1, R171, P2 ;  /* 0x0000000107ad7824 */ /* 0x000fe200010e06ab */
[----:B------:R-:W-:Y:S01]  /*2410*/  ISETP.GT.AND P2, PT, R0, 0x1, P0 ;  /* 0x000000010000780c */ /* 0x000fe20000744270 */
[----:B------:R-:W-:-:S04]  /*2420*/  IMAD.WIDE.U32 R172, R23, R12, R172 ;  /* 0x0000000c17ac7225 */ /* 0x000fc800078e00ac */
[----:B-1----:R-:W-:Y:S01]  /*2430*/  IMAD.IADD R168, R13, 0x1, R173 ;  /* 0x000000010da87824 */ /* 0x002fe200078e02ad */
[----:B--2---:R-:W-:-:S04]  /*2440*/  LEA R88, P5, R172, R10, 0x1 ;  /* 0x0000000aac587211 */ /* 0x004fc800078a08ff */
[----:B------:R-:W-:Y:S01]  /*2450*/  LEA.HI.X R89, R172, R11, R168, 0x1, P5 ;  /* 0x0000000bac597211 */ /* 0x000fe200028f0ca8 */
[----:B---3--:R-:W-:-:S05]  /*2460*/  HADD2.F32 R169, -RZ, R154.H0_H0 ;  /* 0x2000009affa97230 */ /* 0x008fca0000004100 */
[----:B------:R-:W-:-:S04]  /*2470*/  FMUL R169, R169, R156 ;  /* 0x0000009ca9a97220 */ /* 0x000fc80000400000 */
[----:B------:R-:W-:Y:S01]  /*2480*/  FFMA R90, R90, R155, R169 ;  /* 0x0000009b5a5a7223 */ /* 0x000fe200000000a9 */
[----:B------:R-:W-:-:S04]  /*2490*/  SHF.L.U64.HI R169, R4, 0x4, R5 ;  /* 0x0000000404a97819 */ /* 0x000fc80000010205 */
[----:B------:R-:W-:Y:S01]  /*24a0*/  F2FP.F16.F32.PACK_AB R90, RZ, R90 ;  /* 0x0000005aff5a723e */ /* 0x000fe200000000ff */
[----:B------:R-:W-:-:S05]  /*24b0*/  IMAD.X R171, R169, 0x1, R161, P4 ;  /* 0x00000001a9ab7824 */ /* 0x000fca00020e06a1 */
[----:B------:R1:W-:Y:S01]  /*24c0*/  @P1 STG.E.U16 desc[UR36][R170.64], R90 ;  /* 0x0000005aaa001986 */ /* 0x0003e2000c101524 */
[----:B------:R-:W-:Y:S05]  /*24d0*/  @!P2 BRA `(.L_x_37) ;  /* 0x000000000004a947 */ /* 0x000fea0003800000 */
[----:B------:R2:W5:Y:S02]  /*24e0*/  LDG.E.LTC128B.U16 R154, desc[UR36][R88.64+0x2] ;  /* 0x00000224589a7981 */ /* 0x000564000c1e1520 */
.L_x_37:
[----:B------:R-:W-:Y:S05]  /*24f0*/  BSYNC B1 ;  /* 0x0000000000017941 */ /* 0x000fea0003800000 */
.L_x_36:
[----:B-----5:R-:W-:Y:S01]  /*2500*/  HADD2.F32 R173, -RZ, R154.H0_H0 ;  /* 0x2000009affad7230 */ /* 0x020fe20000004100 */
[----:B------:R-:W-:Y:S01]  /*2510*/  ISETP.GT.AND P1, PT, R0, 0x8, P3 ;  /* 0x000000080000780c */ /* 0x000fe20001f24270 */
[----:B------:R-:W-:Y:S03]  /*2520*/  BSSY B1, `(.L_x_38) ;  /* 0x000000a000017945 */ /* 0x000fe60003800000 */
[----:B-1----:R-:W-:-:S04]  /*2530*/  FMUL R90, R173, R156 ;  /* 0x0000009cad5a7220 */ /* 0x002fc80000400000 */
[----:B------:R-:W-:Y:S01]  /*2540*/  FFMA R90, R91, R155, R90 ;  /* 0x0000009b5b5a7223 */ /* 0x000fe2000000005a */
[----:B------:R-:W-:-:S04]  /*2550*/  @P2 IMAD.MOV.U32 R91, RZ, RZ, R171 ;  /* 0x000000ffff5b2224 */ /* 0x000fc800078e00ab */
[----:B------:R-:W-:-:S04]  /*2560*/  F2FP.F16.F32.PACK_AB R90, RZ, R90 ;  /* 0x0000005aff5a723e */ /* 0x000fc800000000ff */
[----:B------:R-:W-:Y:S01]  /*2570*/  PRMT R168, R90, 0x7610, R168 ;  /* 0x000076105aa87816 */ /* 0x000fe200000000a8 */
[----:B------:R-:W-:-:S05]  /*2580*/  @P2 IMAD.MOV.U32 R90, RZ, RZ, R170 ;  /* 0x000000ffff5a2224 */ /* 0x000fca00078e00aa */
[----:B------:R1:W-:Y:S01]  /*2590*/  @P2 STG.E.U16 desc[UR36][R90.64+0x2], R168 ;  /* 0x000002a85a002986 */ /* 0x0003e2000c101524 */
[----:B------:R-:W-:Y:S05]  /*25a0*/  @!P1 BRA `(.L_x_39) ;  /* 0x0000000000049947 */ /* 0x000fea0003800000 */
[----:B------:R3:W5:Y:S02]  /*25b0*/  LDG.E.LTC128B.U16 R154, desc[UR36][R162.64+0x10] ;  /* 0x00001024a29a7981 */ /* 0x000764000c1e1520 */
.L_x_39:
[----:B------:R-:W-:Y:S05]  /*25c0*/  BSYNC B1 ;  /* 0x0000000000017941 */ /* 0x000fea0003800000 */
.L_x_38:
[----:B-1---5:R-:W-:Y:S01]  /*25d0*/  HADD2.F32 R91, -RZ, R154.H0_H0 ;  /* 0x2000009aff5b7230 */ /* 0x022fe20000004100 */
[----:B------:R-:W-:Y:S01]  /*25e0*/  ISETP.GT.AND P2, PT, R0, 0x9, P3 ;  /* 0x000000090000780c */ /* 0x000fe20001f44270 */
[----:B------:R-:W-:Y:S01]  /*25f0*/  @P1 IMAD.MOV.U32 R90, RZ, RZ, R160 ;  /* 0x000000ffff5a1224 */ /* 0x000fe200078e00a0 */
[----:B------:R-:W-:Y:S02]  /*2600*/  BSSY B1, `(.L_x_40) ;  /* 0x0000009000017945 */ /* 0x000fe40003800000 */
[----:B------:R-:W-:-:S04]  /*2610*/  FMUL R91, R91, R156 ;  /* 0x0000009c5b5b7220 */ /* 0x000fc80000400000 */
[----:B------:R-:W-:-:S05]  /*2620*/  FFMA R91, R92, R155, R91 ;  /* 0x0000009b5c5b7223 */ /* 0x000fca000000005b */
[----:B------:R-:W-:-:S04]  /*2630*/  F2FP.F16.F32.PACK_AB R91, RZ, R91 ;  /* 0x0000005bff5b723e */ /* 0x000fc800000000ff */
[----:B------:R-:W-:Y:S01]  /*2640*/  PRMT R92, R91, 0x7610, R92 ;  /* 0x000076105b5c7816 */ /* 0x000fe2000000005c */
[----:B------:R-:W-:-:S05]  /*2650*/  @P1 IMAD.MOV.U32 R91, RZ, RZ, R161 ;  /* 0x000000ffff5b1224 */ /* 0x000fca00078e00a1 */
[----:B------:R1:W-:Y:S01]  /*2660*/  @P1 STG.E.U16 desc[UR36][R90.64+0x10], R92 ;  /* 0x0000105c5a001986 */ /* 0x0003e2000c101524 */
[----:B------:R-:W-:Y:S05]  /*2670*/  @!P2 BRA `(.L_x_41) ;  /* 0x000000000004a947 */ /* 0x000fea0003800000 */
[----:B------:R4:W5:Y:S02]  /*2680*/  LDG.E.LTC128B.U16 R154, desc[UR36][R162.64+0x12] ;  /* 0x00001224a29a7981 */ /* 0x000964000c1e1520 */
.L_x_41:
[----:B------:R-:W-:Y:S05]  /*2690*/  BSYNC B1 ;  /* 0x0000000000017941 */ /* 0x000fea0003800000 */
.L_x_40:
[----:B-1---5:R-:W-:Y:S01]  /*26a0*/  HADD2.F32 R91, -RZ, R154.H0_H0 ;  /* 0x2000009aff5b7230 */ /* 0x022fe20000004100 */
[----:B------:R-:W-:Y:S01]  /*26b0*/  ISETP.GT.AND P1, PT, R0, 0x8, P0 ;  /* 0x000000080000780c */ /* 0x000fe20000724270 */
[----:B------:R-:W-:Y:S03]  /*26c0*/  BSSY B1, `(.L_x_42) ;  /* 0x000000a000017945 */ /* 0x000fe60003800000 */
[----:B------:R-:W-:Y:S01]  /*26d0*/  FMUL R90, R91, R156 ;  /* 0x0000009c5b5a7220 */ /* 0x000fe20000400000 */
[----:B------:R-:W-:-:S03]  /*26e0*/  @P2 IMAD.MOV.U32 R91, RZ, RZ, R161 ;  /* 0x000000ffff5b2224 */ /* 0x000fc600078e00a1 */
[----:B------:R-:W-:-:S05]  /*26f0*/  FFMA R90, R93, R155, R90 ;  /* 0x0000009b5d5a7223 */ /* 0x000fca000000005a */
[----:B------:R-:W-:-:S04]  /*2700*/  F2FP.F16.F32.PACK_AB R90, RZ, R90 ;  /* 0x0000005aff5a723e */ /* 0x000fc800000000ff */
[----:B------:R-:W-:Y:S02]  /*2710*/  PRMT R92, R90, 0x7610, R92 ;  /* 0x000076105a5c7816 */ /* 0x000fe4000000005c */
[----:B------:R-:W-:-:S05]  /*2720*/  @P2 MOV R90, R160 ;  /* 0x000000a0005a2202 */ /* 0x000fca0000000f00 */
[----:B------:R1:W-:Y:S01]  /*2730*/  @P2 STG.E.U16 desc[UR36][R90.64+0x12], R92 ;  /* 0x0000125c5a002986 */ /* 0x0003e2000c101524 */
[----:B------:R-:W-:Y:S05]  /*2740*/  @!P1 BRA `(.L_x_43) ;  /* 0x0000000000049947 */ /* 0x000fea0003800000 */
[----:B------:R0:W5:Y:S02]  /*2750*/  LDG.E.LTC128B.U16 R154, desc[UR36][R88.64+0x10] ;  /* 0x00001024589a7981 */ /* 0x000164000c1e1520 */
.L_x_43:
[----:B------:R-:W-:Y:S05]  /*2760*/  BSYNC B1 ;  /* 0x0000000000017941 */ /* 0x000fea0003800000 */
.L_x_42:
        /* <DEDUP_REMOVED lines=12> */
.L_x_45:
[----:B------:R-:W-:Y:S05]  /*2830*/  BSYNC B1 ;  /* 0x0000000000017941 */ /* 0x000fea0003800000 */
.L_x_44:
[----:B-1---5:R-:W-:Y:S01]  /*2840*/  HADD2.F32 R91, -RZ, R154.H0_H0 ;  /* 0x2000009aff5b7230 */ /* 0x022fe20000004100 */
[----:B------:R-:W-:Y:S01]  /*2850*/  ISETP.GT.AND P1, PT, R0, 0x10, P3 ;  /* 0x000000100000780c */ /* 0x000fe20001f24270 */
[----:B------:R-:W-:Y:S03]  /*2860*/  BSSY B1, `(.L_x_46) ;  /* 0x000000a000017945 */ /* 0x000fe60003800000 */
[----:B------:R-:W-:Y:S01]  /*2870*/  FMUL R90, R91, R156 ;  /* 0x0000009c5b5a7220 */ /* 0x000fe20000400000 */
[----:B------:R-:W-:-:S03]  /*2880*/  @P2 IMAD.MOV.U32 R91, RZ, RZ, R171 ;  /* 0x000000ffff5b2224 */ /* 0x000fc600078e00ab */
[----:B------:R-:W-:-:S05]  /*2890*/  FFMA R90, R95, R155, R90 ;  /* 0x0000009b5f5a7223 */ /* 0x000fca000000005a */
[----:B------:R-:W-:-:S04]  /*28a0*/  F2FP.F16.F32.PACK_AB R90, RZ, R90 ;  /* 0x0000005aff5a723e */ /* 0x000fc800000000ff */
[----:B------:R-:W-:Y:S01]  /*28b0*/  PRMT R92, R90, 0x7610, R92 ;  /* 0x000076105a5c7816 */ /* 0x000fe2000000005c */
[----:B------:R-:W-:-:S05]  /*28c0*/  @P2 IMAD.MOV.U32 R90, RZ, RZ, R170 ;  /* 0x000000ffff5a2224 */ /* 0x000fca00078e00aa */
[----:B------:R1:W-:Y:S01]  /*28d0*/  @P2 STG.E.U16 desc[UR36][R90.64+0x12], R92 ;  /* 0x0000125c5a002986 */ /* 0x0003e2000c101524 */
[----:B------:R-:W-:Y:S05]  /*28e0*/  @!P1 BRA `(.L_x_47) ;  /* 0x0000000000049947 */ /* 0x000fea0003800000 */
[----:B------:R0:W5:Y:S02]  /*28f0*/  LDG.E.LTC128B.U16 R154, desc[UR36][R162.64+0x20] ;  /* 0x00002024a29a7981 */ /* 0x000164000c1e1520 */
.L_x_47:
[----:B------:R-:W-:Y:S05]  /*2900*/  BSYNC B1 ;  /* 0x0000000000017941 */ /* 0x000fea0003800000 */
.L_x_46:
        /* <DEDUP_REMOVED lines=12> */
.L_x_49:
[----:B------:R-:W-:Y:S05]  /*29d0*/  BSYNC B1 ;  /* 0x0000000000017941 */ /* 0x000fea0003800000 */
.L_x_48:
[----:B-1---5:R-:W-:Y:S01]  /*29e0*/  HADD2.F32 R91, -RZ, R154.H0_H0 ;  /* 0x2000009aff5b7230 */ /* 0x022fe20000004100 */
[----:B------:R-:W-:Y:S01]  /*29f0*/  ISETP.GT.AND P1, PT, R0, 0x10, P0 ;  /* 0x000000100000780c */ /* 0x000fe20000724270 */
[----:B------:R-:W-:Y:S03]  /*2a00*/  BSSY B1, `(.L_x_50) ;  /* 0x000000a000017945 */ /* 0x000fe60003800000 */
[----:B------:R-:W-:Y:S01]  /*2a10*/  FMUL R90, R91, R156 ;  /* 0x0000009c5b5a7220 */ /* 0x000fe20000400000 */
[----:B------:R-:W-:-:S03]  /*2a20*/  @P2 MOV R91, R161 ;  /* 0x000000a1005b2202 */ /* 0x000fc60000000f00 */
[----:B------:R-:W-:-:S05]  /*2a30*/  FFMA R90, R97, R155, R90 ;  /* 0x0000009b615a7223 */ /* 0x000fca000000005a */
[----:B------:R-:W-:-:S04]  /*2a40*/  F2FP.F16.F32.PACK_AB R90, RZ, R90 ;  /* 0x0000005aff5a723e */ /* 0x000fc800000000ff */
[----:B------:R-:W-:Y:S01]  /*2a50*/  PRMT R92, R90, 0x7610, R92 ;  /* 0x000076105a5c7816 */ /* 0x000fe2000000005c */
[----:B------:R-:W-:-:S05]  /*2a60*/  @P2 IMAD.MOV.U32 R90, RZ, RZ, R160 ;  /* 0x000000ffff5a2224 */ /* 0x000fca00078e00a0 */
[----:B------:R1:W-:Y:S01]  /*2a70*/  @P2 STG.E.U16 desc[UR36][R90.64+0x22], R92 ;  /* 0x0000225c5a002986 */ /* 0x0003e2000c101524 */
[----:B------:R-:W-:Y:S05]  /*2a80*/  @!P1 BRA `(.L_x_51) ;  /* 0x0000000000049947 */ /* 0x000fea0003800000 */
[----:B------:R0:W5:Y:S02]  /*2a90*/  LDG.E.LTC128B.U16 R154, desc[UR36][R88.64+0x20] ;  /* 0x00002024589a7981 */ /* 0x000164000c1e1520 */
.L_x_51:
[----:B------:R-:W-:Y:S05]  /*2aa0*/  BSYNC B1 ;  /* 0x0000000000017941 */ /* 0x000fea0003800000 */
.L_x_50:
        /* <DEDUP_REMOVED lines=12> */
.L_x_53:
[----:B------:R-:W-:Y:S05]  /*2b70*/  BSYNC B1 ;  /* 0x0000000000017941 */ /* 0x000fea0003800000 */
.L_x_52:
        /* <DEDUP_REMOVED lines=12> */
.L_x_55:
[----:B------:R-:W-:Y:S05]  /*2c40*/  BSYNC B1 ;  /* 0x0000000000017941 */ /* 0x000fea0003800000 */
.L_x_54:
        /* <DEDUP_REMOVED lines=12> */
.L_x_57:
[----:B------:R-:W-:Y:S05]  /*2d10*/  BSYNC B1 ;  /* 0x0000000000017941 */ /* 0x000fea0003800000 */
.L_x_56:
        /* <DEDUP_REMOVED lines=12> */
.L_x_59:
[----:B------:R-:W-:Y:S05]  /*2de0*/  BSYNC B1 ;  /* 0x0000000000017941 */ /* 0x000fea0003800000 */
.L_x_58:
[----:B-1---5:R-:W-:Y:S01]  /*2df0*/  HADD2.F32 R91, -RZ, R154.H0_H0 ;  /* 0x2000009aff5b7230 */ /* 0x022fe20000004100 */
[----:B------:R-:W-:Y:S01]  /*2e00*/  @P1 MOV R90, R170 ;  /* 0x000000aa005a1202 */ /* 0x000fe20000000f00 */
[----:B------:R-:W-:Y:S01]  /*2e10*/  BSSY B1, `(.L_x_60) ;  /* 0x000000a000017945 */ /* 0x000fe20003800000 */
[----:B------:R-:W-:Y:S02]  /*2e20*/  ISETP.GT.AND P2, PT, R0, 0x19, P0 ;  /* 0x000000190000780c */ /* 0x000fe40000744270 */
        /* <DEDUP_REMOVED lines=8> */
.L_x_61:
[----:B------:R-:W-:Y:S05]  /*2eb0*/  BSYNC B1 ;  /* 0x0000000000017941 */ /* 0x000fea0003800000 */
.L_x_60:
        /* <DEDUP_REMOVED lines=12> */
.L_x_63:
[----:B------:R-:W-:Y:S05]  /*2f80*/  BSYNC B1 ;  /* 0x0000000000017941 */ /* 0x000fea0003800000 */
.L_x_62:
        /* <DEDUP_REMOVED lines=12> */
.L_x_65:
[----:B------:R-:W-:Y:S05]  /*3050*/  BSYNC B1 ;  /* 0x0000000000017941 */ /* 0x000fea0003800000 */
.L_x_64:
        /* <DEDUP_REMOVED lines=12> */
.L_x_67:
[----:B------:R-:W-:Y:S05]  /*3120*/  BSYNC B1 ;  /* 0x0000000000017941 */ /* 0x000fea0003800000 */
.L_x_66:
[----:B-1---5:R-:W-:Y:S01]  /*3130*/  HADD2.F32 R91, -RZ, R154.H0_H0 ;  /* 0x2000009aff5b7230 */ /* 0x022fe20000004100 */
[----:B------:R-:W-:Y:S01]  /*3140*/  ISETP.GT.AND P2, PT, R0, 0x21, P0 ;  /* 0x000000210000780c */ /* 0x000fe20000744270 */
[----:B------:R-:W-:Y:S01]  /*3150*/  @P1 IMAD.MOV.U32 R90, RZ, RZ, R170 ;  /* 0x000000ffff5a1224 */ /* 0x000fe200078e00aa */
[----:B------:R-:W-:Y:S02]  /*3160*/  BSSY B1, `(.L_x_68) ;  /* 0x0000009000017945 */ /* 0x000fe40003800000 */
[----:B------:R-:W-:-:S04]  /*3170*/  FMUL R91, R91, R156 ;  /* 0x0000009c5b5b7220 */ /* 0x000fc80000400000 */
[----:B------:R-:W-:-:S05]  /*3180*/  FFMA R91, R106, R155, R91 ;  /* 0x0000009b6a5b7223 */ /* 0x000fca000000005b */
[----:B------:R-:W-:-:S04]  /*3190*/  F2FP.F16.F32.PACK_AB R91, RZ, R91 ;  /* 0x0000005bff5b723e */ /* 0x000fc800000000ff */
[----:B------:R-:W-:Y:S02]  /*31a0*/  PRMT R92, R91, 0x7610, R92 ;  /* 0x000076105b5c7816 */ /* 0x000fe4000000005c */
[----:B------:R-:W-:-:S05]  /*31b0*/  @P1 MOV R91, R171 ;  /* 0x000000ab005b1202 */ /* 0x000fca0000000f00 */
[----:B------:R1:W-:Y:S01]  /*31c0*/  @P1 STG.E.U16 desc[UR36][R90.64+0x40], R92 ;  /* 0x0000405c5a001986 */ /* 0x0003e2000c101524 */
[----:B------:R-:W-:Y:S05]  /*31d0*/  @!P2 BRA `(.L_x_69) ;  /* 0x000000000004a947 */ /* 0x000fea0003800000 */
[----:B------:R0:W5:Y:S02]  /*31e0*/  LDG.E.LTC128B.U16 R154, desc[UR36][R88.64+0x42] ;  /* 0x00004224589a7981 */ /* 0x000164000c1e1520 */
.L_x_69:
[----:B------:R-:W-:Y:S05]  /*31f0*/  BSYNC B1 ;  /* 0x0000000000017941 */ /* 0x000fea0003800000 */
.L_x_68:
        /* <DEDUP_REMOVED lines=12> */
.L_x_71:
[----:B------:R-:W-:Y:S05]  /*32c0*/  BSYNC B1 ;  /* 0x0000000000017941 */ /* 0x000fea0003800000 */
.L_x_70:
        /* <DEDUP_REMOVED lines=12> */
.L_x_73:
[----:B------:R-:W-:Y:S05]  /*3390*/  BSYNC B1 ;  /* 0x0000000000017941 */ /* 0x000fea0003800000 */
.L_x_72:
        /* <DEDUP_REMOVED lines=12> */
.L_x_75:
[----:B------:R-:W-:Y:S05]  /*3460*/  BSYNC B1 ;  /* 0x0000000000017941 */ /* 0x000fea0003800000 */
.L_x_74:
        /* <DEDUP_REMOVED lines=12> */
.L_x_77:
[----:B------:R-:W-:Y:S05]  /*3530*/  BSYNC B1 ;  /* 0x0000000000017941 */ /* 0x000fea0003800000 */
.L_x_76:
        /* <DEDUP_REMOVED lines=12> */
.L_x_79:
[----:B------:R-:W-:Y:S05]  /*3600*/  BSYNC B1 ;  /* 0x0000000000017941 */ /* 0x000fea0003800000 */
.L_x_78:
        /* <DEDUP_REMOVED lines=12> */
.L_x_81:
[----:B------:R-:W-:Y:S05]  /*36d0*/  BSYNC B1 ;  /* 0x0000000000017941 */ /* 0x000fea0003800000 */
.L_x_80:
        /* <DEDUP_REMOVED lines=12> */
.L_x_83:
[----:B------:R-:W-:Y:S05]  /*37a0*/  BSYNC B1 ;  /* 0x0000000000017941 */ /* 0x000fea0003800000 */
.L_x_82:
        /* <DEDUP_REMOVED lines=12> */
.L_x_85:
[----:B------:R-:W-:Y:S05]  /*3870*/  BSYNC B1 ;  /* 0x0000000000017941 */ /* 0x000fea0003800000 */
.L_x_84:
        /* <DEDUP_REMOVED lines=12> */
.L_x_87:
[----:B------:R-:W-:Y:S05]  /*3940*/  BSYNC B1 ;  /* 0x0000000000017941 */ /* 0x000fea0003800000 */
.L_x_86:
        /* <DEDUP_REMOVED lines=12> */
.L_x_89:
[----:B------:R-:W-:Y:S05]  /*3a10*/  BSYNC B1 ;  /* 0x0000000000017941 */ /* 0x000fea0003800000 */
.L_x_88:
        /* <DEDUP_REMOVED lines=12> */
.L_x_91:
[----:B------:R-:W-:Y:S05]  /*3ae0*/  BSYNC B1 ;  /* 0x0000000000017941 */ /* 0x000fea0003800000 */
.L_x_90:
        /* <DEDUP_REMOVED lines=12> */
.L_x_93:
[----:B------:R-:W-:Y:S05]  /*3bb0*/  BSYNC B1 ;  /* 0x0000000000017941 */ /* 0x000fea0003800000 */
.L_x_92:
        /* <DEDUP_REMOVED lines=12> */
.L_x_95:
[----:B------:R-:W-:Y:S05]  /*3c80*/  BSYNC B1 ;  /* 0x0000000000017941 */ /* 0x000fea0003800000 */
.L_x_94:
        /* <DEDUP_REMOVED lines=12> */
.L_x_97:
[----:B------:R-:W-:Y:S05]  /*3d50*/  BSYNC B1 ;  /* 0x0000000000017941 */ /* 0x000fea0003800000 */
.L_x_96:
        /* <DEDUP_REMOVED lines=12> */
.L_x_99:
[----:B------:R-:W-:Y:S05]  /*3e20*/  BSYNC B1 ;  /* 0x0000000000017941 */ /* 0x000fea0003800000 */
.L_x_98:
        /* <DEDUP_REMOVED lines=12> */
.L_x_101:
[----:B------:R-:W-:Y:S05]  /*3ef0*/  BSYNC B1 ;  /* 0x0000000000017941 */ /* 0x000fea0003800000 */
.L_x_100:
        /* <DEDUP_REMOVED lines=12> */
.L_x_103:
[----:B------:R-:W-:Y:S05]  /*3fc0*/  BSYNC B1 ;  /* 0x0000000000017941 */ /* 0x000fea0003800000 */
.L_x_102:
        /* <DEDUP_REMOVED lines=12> */
.L_x_105:
[----:B------:R-:W-:Y:S05]  /*4090*/  BSYNC B1 ;  /* 0x0000000000017941 */ /* 0x000fea0003800000 */
.L_x_104:
        /* <DEDUP_REMOVED lines=12> */
.L_x_107:
[----:B------:R-:W-:Y:S05]  /*4160*/  BSYNC B1 ;  /* 0x0000000000017941 */ /* 0x000fea0003800000 */
.L_x_106:
        /* <DEDUP_REMOVED lines=12> */
.L_x_109:
[----:B------:R-:W-:Y:S05]  /*4230*/  BSYNC B1 ;  /* 0x0000000000017941 */ /* 0x000fea0003800000 */
.L_x_108:
        /* <DEDUP_REMOVED lines=12> */
.L_x_111:
[----:B------:R-:W-:Y:S05]  /*4300*/  BSYNC B1 ;  /* 0x0000000000017941 */ /* 0x000fea0003800000 */
.L_x_110:
        /* <DEDUP_REMOVED lines=12> */
.L_x_113:
[----:B------:R-:W-:Y:S05]  /*43d0*/  BSYNC B1 ;  /* 0x0000000000017941 */ /* 0x000fea0003800000 */
.L_x_112:
        /* <DEDUP_REMOVED lines=12> */
.L_x_115:
[----:B------:R-:W-:Y:S05]  /*44a0*/  BSYNC B1 ;  /* 0x0000000000017941 */ /* 0x000fea0003800000 */
.L_x_114:
        /* <DEDUP_REMOVED lines=12> */
.L_x_117:
[----:B------:R-:W-:Y:S05]  /*4570*/  BSYNC B1 ;  /* 0x0000000000017941 */ /* 0x000fea0003800000 */
.L_x_116:
        /* <DEDUP_REMOVED lines=12> */
.L_x_119:
[----:B------:R-:W-:Y:S05]  /*4640*/  BSYNC B1 ;  /* 0x0000000000017941 */ /* 0x000fea0003800000 */
.L_x_118:
        /* <DEDUP_REMOVED lines=12> */
.L_x_121:
[----:B------:R-:W-:Y:S05]  /*4710*/  BSYNC B1 ;  /* 0x0000000000017941 */ /* 0x000fea0003800000 */
.L_x_120:
        /* <DEDUP_REMOVED lines=12> */
.L_x_123:
[----:B------:R-:W-:Y:S05]  /*47e0*/  BSYNC B1 ;  /* 0x0000000000017941 */ /* 0x000fea0003800000 */
.L_x_122:
        /* <DEDUP_REMOVED lines=12> */
.L_x_125:
[----:B------:R-:W-:Y:S05]  /*48b0*/  BSYNC B1 ;  /* 0x0000000000017941 */ /* 0x000fea0003800000 */
.L_x_124:
        /* <DEDUP_REMOVED lines=12> */
.L_x_127:
[----:B------:R-:W-:Y:S05]  /*4980*/  BSYNC B1 ;  /* 0x0000000000017941 */ /* 0x000fea0003800000 */
.L_x_126:
        /* <DEDUP_REMOVED lines=12> */
.L_x_129:
[----:B------:R-:W-:Y:S05]  /*4a50*/  BSYNC B1 ;  /* 0x0000000000017941 */ /* 0x000fea0003800000 */
.L_x_128:
        /* <DEDUP_REMOVED lines=12> */
.L_x_131:
[----:B------:R-:W-:Y:S05]  /*4b20*/  BSYNC B1 ;  /* 0x0000000000017941 */ /* 0x000fea0003800000 */
.L_x_130:
        /* <DEDUP_REMOVED lines=12> */
.L_x_133:
[----:B------:R-:W-:Y:S05]  /*4bf0*/  BSYNC B1 ;  /* 0x0000000000017941 */ /* 0x000fea0003800000 */
.L_x_132:
        /* <DEDUP_REMOVED lines=12> */
.L_x_135:
[----:B------:R-:W-:Y:S05]  /*4cc0*/  BSYNC B1 ;  /* 0x0000000000017941 */ /* 0x000fea0003800000 */
.L_x_134:
        /* <DEDUP_REMOVED lines=12> */
.L_x_137:
[----:B------:R-:W-:Y:S05]  /*4d90*/  BSYNC B1 ;  /* 0x0000000000017941 */ /* 0x000fea0003800000 */
.L_x_136:
        /* <DEDUP_REMOVED lines=12> */
.L_x_139:
[----:B------:R-:W-:Y:S05]  /*4e60*/  BSYNC B1 ;  /* 0x0000000000017941 */ /* 0x000fea0003800000 */
.L_x_138:
        /* <DEDUP_REMOVED lines=12> */
.L_x_141:
[----:B------:R-:W-:Y:S05]  /*4f30*/  BSYNC B1 ;  /* 0x0000000000017941 */ /* 0x000fea0003800000 */
.L_x_140:
        /* <DEDUP_REMOVED lines=12> */
.L_x_143:
[----:B------:R-:W-:Y:S05]  /*5000*/  BSYNC B1 ;  /* 0x0000000000017941 */ /* 0x000fea0003800000 */
.L_x_142:
        /* <DEDUP_REMOVED lines=12> */
.L_x_145:
[----:B------:R-:W-:Y:S05]  /*50d0*/  BSYNC B1 ;  /* 0x0000000000017941 */ /* 0x000fea0003800000 */
.L_x_144:
        /* <DEDUP_REMOVED lines=12> */
.L_x_147:
[----:B------:R-:W-:Y:S05]  /*51a0*/  BSYNC B1 ;  /* 0x0000000000017941 */ /* 0x000fea0003800000 */
.L_x_146:
        /* <DEDUP_REMOVED lines=12> */
.L_x_149:
[----:B------:R-:W-:Y:S05]  /*5270*/  BSYNC B1 ;  /* 0x0000000000017941 */ /* 0x000fea0003800000 */
.L_x_148:
        /* <DEDUP_REMOVED lines=12> */
.L_x_151:
[----:B------:R-:W-:Y:S05]  /*5340*/  BSYNC B1 ;  /* 0x0000000000017941 */ /* 0x000fea0003800000 */
.L_x_150:
        /* <DEDUP_REMOVED lines=12> */
.L_x_153:
[----:B------:R-:W-:Y:S05]  /*5410*/  BSYNC B1 ;  /* 0x0000000000017941 */ /* 0x000fea0003800000 */
.L_x_152:
        /* <DEDUP_REMOVED lines=12> */
.L_x_155:
[----:B------:R-:W-:Y:S05]  /*54e0*/  BSYNC B1 ;  /* 0x0000000000017941 */ /* 0x000fea0003800000 */
.L_x_154:
[----:B-1---5:R-:W-:Y:S01]  /*54f0*/  HADD2.F32 R91, -RZ, R154.H0_H0 ;  /* 0x2000009aff5b7230 */ /* 0x022fe20000004100 */
[----:B------:R-:W-:Y:S01]  /*5500*/  ISETP.GT.AND P1, PT, R0, 0x79, P0 ;  /* 0x000000790000780c */ /* 0x000fe20000724270 */
[----:B------:R-:W-:Y:S01]  /*5510*/  @P2 IMAD.MOV.U32 R8, RZ, RZ, R170 ;  /* 0x000000ffff082224 */ /* 0x000fe200078e00aa */
[----:B------:R-:W-:Y:S01]  /*5520*/  IADD3 R157, P0, R157, 0x80, RZ ;  /* 0x000000809d9d7810 */ /* 0x000fe20007f1e0ff */
[----:B------:R-:W-:Y:S01]  /*5530*/  BSSY B1, `(.L_x_156) ;  /* 0x000000a000017945 */ /* 0x000fe20003800000 */
[----:B------:R-:W-:-:S04]  /*5540*/  FMUL R91, R91, R156 ;  /* 0x0000009c5b5b7220 */ /* 0x000fc80000400000 */
[----:B------:R-:W-:-:S05]  /*5550*/  FFMA R91, R150, R155, R91 ;  /* 0x0000009b965b7223 */ /* 0x000fca000000005b */
[----:B------:R-:W-:-:S04]  /*5560*/  F2FP.F16.F32.PACK_AB R91, RZ, R91 ;  /* 0x0000005bff5b723e */ /* 0x000fc800000000ff */
[----:B------:R-:W-:Y:S01]  /*5570*/  PRMT R90, R91, 0x7610, R90 ;  /* 0x000076105b5a7816 */ /* 0x000fe2000000005a */
[----:B------:R-:W-:Y:S02]  /*5580*/  IMAD.X R91, RZ, RZ, R9, P0 ;  /* 0x000000ffff5b7224 */ /* 0x000fe400000e0609 */
[----:B------:R-:W-:-:S05]  /*5590*/  @P2 IMAD.MOV.U32 R9, RZ, RZ, R171 ;  /* 0x000000ffff092224 */ /* 0x000fca00078e00ab */
[----:B------:R1:W-:Y:S01]  /*55a0*/  @P2 STG.E.U16 desc[UR36][R8.64+0xf0], R90 ;  /* 0x0000f05a08002986 */ /* 0x0003e2000c101524 */
[----:B------:R-:W-:Y:S05]  /*55b0*/  @!P1 BRA `(.L_x_157) ;  /* 0x0000000000049947 */ /* 0x000fea0003800000 */
[----:B------:R0:W5:Y:S02]  /*55c0*/  LDG.E.LTC128B.U16 R154, desc[UR36][R88.64+0xf2] ;  /* 0x0000f224589a7981 */ /* 0x000164000c1e1520 */
.L_x_157:
[----:B------:R-:W-:Y:S05]  /*55d0*/  BSYNC B1 ;  /* 0x0000000000017941 */ /* 0x000fea0003800000 */
.L_x_156:
[----:B-1---5:R-:W-:Y:S01]  /*55e0*/  HADD2.F32 R9, -RZ, R154.H0_H0 ;  /* 0x2000009aff097230 */ /* 0x022fe20000004100 */
[----:B------:R-:W-:Y:S01]  /*55f0*/  ISETP.GT.AND P0, PT, R3, 0x80, PT ;  /* 0x000000800300780c */ /* 0x000fe20003f04270 */
[----:B------:R-:W-:-:S03]  /*5600*/  IMAD R8, R91, R14, RZ ;  /* 0x0000000e5b087224 */ /* 0x000fc600078e02ff */
[----:B0-2---:R-:W-:Y:S01]  /*5610*/  FMUL R88, R9, R156 ;  /* 0x0000009c09587220 */ /* 0x005fe20000400000 */
[C---:B------:R-:W-:Y:S01]  /*5620*/  IMAD R97, R157.reuse, R15, R8 ;  /* 0x0000000f9d617224 */ /* 0x040fe200078e0208 */
[----:B------:R-:W-:Y:S01]  /*5630*/  ISETP.GT.AND P3, PT, R0, RZ, P0 ;  /* 0x000000ff0000720c */ /* 0x000fe20000764270 */
[----:B------:R-:W-:-:S04]  /*5640*/  IMAD.WIDE.U32 R8, R157, R14, R158 ;  /* 0x0000000e9d087225 */ /* 0x000fc800078e009e */
[----:B------:R-:W-:Y:S01]  /*5650*/  FFMA R151, R151, R155, R88 ;  /* 0x0000009b97977223 */ /* 0x000fe20000000058 */
[----:B------:R-:W-:Y:S02]  /*5660*/  IADD3 R9, R9, R97, RZ ;  /* 0x0000006109097210 */ /* 0x000fe40007ffe0ff */
[C---:B------:R-:W-:Y:S02]  /*5670*/  LEA R88, P2, R8.reuse, R10, 0x1 ;  /* 0x0000000a08587211 */ /* 0x040fe400078408ff */
[----:B------:R-:W-:Y:S02]  /*5680*/  F2FP.F16.F32.PACK_AB R151, RZ, R151 ;  /* 0x00000097ff97723e */ /* 0x000fe400000000ff */
[----:B------:R-:W-:-:S03]  /*5690*/  LEA.HI.X R89, R8, R11, R9, 0x1, P2 ;  /* 0x0000000b08597211 */ /* 0x000fc600010f0c09 */
[----:B------:R0:W-:Y:S04]  /*56a0*/  @P1 STG.E.U16 desc[UR36][R170.64+0xf2], R151 ;  /* 0x0000f297aa001986 */ /* 0x0001e8000c101524 */
[----:B------:R-:W2:Y:S01]  /*56b0*/  @P3 LDG.E.LTC128B.U16 R154, desc[UR36][R88.64] ;  /* 0x00000024589a3981 */ /* 0x000ea2000c1e1520 */
[----:B------:R-:W-:Y:S01]  /*56c0*/  IMAD.WIDE.U32 R8, R157, R14, R6 ;  /* 0x0000000e9d087225 */ /* 0x000fe200078e0006 */
[----:B------:R-:W-:Y:S01]  /*56d0*/  SHF.L.U64.HI R95, R4, 0x8, R5 ;  /* 0x00000008045f7819 */ /* 0x000fe20000010205 */
[----:B------:R-:W-:Y:S01]  /*56e0*/  BSSY B1, `(.L_x_158) ;  /* 0x0000011000017945 */ /* 0x000fe20003800000 */
[----:B------:R-:W-:Y:S01]  /*56f0*/  ISETP.GT.AND P2, PT, R0, 0x1, P0 ;  /* 0x000000010000780c */ /* 0x000fe20000744270 */
[----:B------:R-:W-:Y:S02]  /*5700*/  IMAD.IADD R9, R97, 0x1, R9 ;  /* 0x0000000161097824 */ /* 0x000fe400078e0209 */
[----:B------:R-:W-:-:S02]  /*5710*/  IMAD.SHL.U32 R93, R4, 0x100, RZ ;  /* 0x00000100045d7824 */ /* 0x000fc400078e00ff */
[----:B------:R-:W-:-:S03]  /*5720*/  IMAD.WIDE.U32 R90, R23, R12, R8 ;  /* 0x0000000c175a7225 */ /* 0x000fc600078e0008 */
[----:B------:R-:W-:Y:S01]  /*5730*/  IADD3 R8, P1, R93, R160, RZ ;  /* 0x000000a05d087210 */ /* 0x000fe20007f3e0ff */
[----:B------:R-:W-:Y:S01]  /*5740*/  IMAD.IADD R5, R13, 0x1, R91 ;  /* 0x000000010d057824 */ /* 0x000fe200078e025b */
[----:B------:R-:W-:-:S03]  /*5750*/  LEA R4, P4, R90, R10, 0x1 ;  /* 0x0000000a5a047211 */ /* 0x000fc600078808ff */
[----:B------:R-:W-:Y:S01]  /*5760*/  IMAD.X R9, R95, 0x1, R161, P1 ;  /* 0x000000015f097824 */ /* 0x000fe200008e06a1 */
[----:B------:R-:W-:Y:S01]  /*5770*/  LEA.HI.X R5, R90, R11, R5, 0x1, P4 ;  /* 0x0000000b5a057211 */ /* 0x000fe200020f0c05 */
[----:B--2---:R-:W-:-:S05]  /*5780*/  HADD2.F32 R15, -RZ, R154.H0_H0 ;  /* 0x2000009aff0f7230 */ /* 0x004fca0000004100 */
[----:B------:R-:W-:-:S04]  /*5790*/  FMUL R15, R15, R156 ;  /* 0x0000009c0f0f7220 */ /* 0x000fc80000400000 */
[----:B------:R-:W-:-:S05]  /*57a0*/  FFMA R15, R24, R155, R15 ;  /* 0x0000009b180f7223 */ /* 0x000fca000000000f */
[----:B------:R-:W-:-:S05]  /*57b0*/  F2FP.F16.F32.PACK_AB R15, RZ, R15 ;  /* 0x0000000fff0f723e */ /* 0x000fca00000000ff */
[----:B------:R0:W-:Y:S01]  /*57c0*/  @P3 STG.E.U16 desc[UR36][R8.64], R15 ;  /* 0x0000000f08003986 */ /* 0x0001e2000c101524 */
[----:B------:R-:W-:Y:S05]  /*57d0*/  @!P2 BRA `(.L_x_159) ;  /* 0x000000000004a947 */ /* 0x000fea0003800000 */
[----:B------:R1:W5:Y:S02]  /*57e0*/  LDG.E.LTC128B.U16 R154, desc[UR36][R4.64+0x2] ;  /* 0x00000224049a7981 */ /* 0x000364000c1e1520 */
.L_x_159:
[----:B------:R-:W-:Y:S05]  /*57f0*/  BSYNC B1 ;  /* 0x0000000000017941 */ /* 0x000fea0003800000 */
.L_x_158:
[----:B0----5:R-:W-:Y:S01]  /*5800*/  HADD2.F32 R15, -RZ, R154.H0_H0 ;  /* 0x2000009aff0f7230 */ /* 0x021fe20000004100 */
[----:B------:R-:W-:Y:S01]  /*5810*/  ISETP.GT.AND P1, PT, R3, 0x88, PT ;  /* 0x000000880300780c */ /* 0x000fe20003f24270 */
[----:B------:R-:W-:Y:S03]  /*5820*/  BSSY B1, `(.L_x_160) ;  /* 0x000000f000017945 */ /* 0x000fe60003800000 */
[----:B------:R-:W-:Y:S01]  /*5830*/  FMUL R24, R15, R156 ;  /* 0x0000009c0f187220 */ /* 0x000fe20000400000 */
[----:B------:R-:W-:Y:S01]  /*5840*/  IMAD.WIDE.U32 R14, R157, R14, R164 ;  /* 0x0000000e9d0e7225 */ /* 0x000fe200078e00a4 */
[----:B------:R-:W-:-:S03]  /*5850*/  ISETP.GT.AND P3, PT, R0, RZ, P1 ;  /* 0x000000ff0000720c */ /* 0x000fc60000f64270 */
[----:B------:R-:W-:Y:S01]  /*5860*/  FFMA R24, R25, R155, R24 ;  /* 0x0000009b19187223 */ /* 0x000fe20000000018 */
[----:B------:R-:W-:Y:S01]  /*5870*/  IMAD.IADD R97, R97, 0x1, R15 ;  /* 0x0000000161617824 */ /* 0x000fe200078e020f */
[-C--:B------:R-:W-:Y:S02]  /*5880*/  IADD3 R21, P5, R20, R14.reuse, RZ ;  /* 0x0000000e14157210 */ /* 0x080fe40007fbe0ff */
[----:B------:R-:W-:Y:S02]  /*5890*/  IADD3 R20, P4, R6, R14, RZ ;  /* 0x0000000e06147210 */ /* 0x000fe40007f9e0ff */
[----:B------:R-:W-:Y:S01]  /*58a0*/  F2FP.F16.F32.PACK_AB R24, RZ, R24 ;  /* 0x00000018ff18723e */ /* 0x000fe200000000ff */
[----:B------:R-:W-:Y:S01]  /*58b0*/  IMAD.X R158, R97, 0x1, R159, P5 ;  /* 0x00000001619e7824 */ /* 0x000fe200028e069f */
[----:B------:R-:W-:-:S03]  /*58c0*/  LEA R14, P5, R21, R10, 0x1 ;  /* 0x0000000a150e7211 */ /* 0x000fc600078a08ff */
[----:B------:R0:W-:Y:S01]  /*58d0*/  @P2 STG.E.U16 desc[UR36][R8.64+0x2], R24 ;  /* 0x0000021808002986 */ /* 0x0001e2000c101524 */
[----:B------:R-:W-:Y:S01]  /*58e0*/  LEA.HI.X R15, R21, R11, R158, 0x1, P5 ;  /* 0x0000000b150f7211 */ /* 0x000fe200028f0c9e */
[----:B------:R-:W-:Y:S08]  /*58f0*/  @!P3 BRA `(.L_x_161) ;  /* 0x000000000004b947 */ /* 0x000ff00003800000 */
[----:B------:R2:W5:Y:S02]  /*5900*/  LDG.E.LTC128B.U16 R154, desc[UR36][R14.64] ;  /* 0x000000240e9a7981 */ /* 0x000564000c1e1520 */
.L_x_161:
[----:B------:R-:W-:Y:S05]  /*5910*/  BSYNC B1 ;  /* 0x0000000000017941 */ /* 0x000fea0003800000 */
.L_x_160:
[----:B-----5:R-:W-:Y:S01]  /*5920*/  HADD2.F32 R3, -RZ, R154.H0_H0 ;  /* 0x2000009aff037230 */ /* 0x020fe20000004100 */
[----:B------:R-:W-:Y:S01]  /*5930*/  ISETP.GT.AND P2, PT, R0, 0x1, P1 ;  /* 0x000000010000780c */ /* 0x000fe20000f44270 */
[----:B------:R-:W-:Y:S01]  /*5940*/  IMAD.X R21, R7, 0x1, R97, P4 ;  /* 0x0000000107157824 */ /* 0x000fe200020e0661 */
[----:B------:R-:W-:Y:S01]  /*5950*/  IADD3 R6, P4, R8, R167, RZ ;  /* 0x000000a708067210 */ /* 0x000fe20007f9e0ff */
[----:B------:R-:W-:Y:S01]  /*5960*/  BSSY B1, `(.L_x_162) ;  /* 0x000000c000017945 */ /* 0x000fe20003800000 */
[----:B------:R-:W-:Y:S01]  /*5970*/  FMUL R3, R3, R156 ;  /* 0x0000009c03037220 */ /* 0x000fe20000400000 */
[----:B--2---:R-:W-:Y:S01]  /*5980*/  IMAD.WIDE.U32 R14, R23, R12, R20 ;  /* 0x0000000c170e7225 */ /* 0x004fe200078e0014 */
[----:B------:R-:W-:-:S03]  /*5990*/  IADD3.X R7, R9, R169, RZ, P4, !PT ;  /* 0x000000a909077210 */ /* 0x000fc600027fe4ff */
[----:B------:R-:W-:Y:S01]  /*59a0*/  FFMA R3, R26, R155, R3 ;  /* 0x0000009b1a037223 */ /* 0x000fe20000000003 */
[----:B------:R-:W-:Y:S01]  /*59b0*/  IMAD.IADD R13, R13, 0x1, R15 ;  /* 0x000000010d0d7824 */ /* 0x000fe200078e020f */
[----:B------:R-:W-:-:S03]  /*59c0*/  LEA R10, P5, R14, R10, 0x1 ;  /* 0x0000000a0e0a7211 */ /* 0x000fc600078a08ff */
[----:B------:R-:W-:Y:S02]  /*59d0*/  F2FP.F16.F32.PACK_AB R3, RZ, R3 ;  /* 0x00000003ff03723e */ /* 0x000fe400000000ff */
[----:B------:R-:W-:-:S03]  /*59e0*/  LEA.HI.X R11, R14, R11, R13, 0x1, P5 ;  /* 0x0000000b0e0b7211 */ /* 0x000fc600028f0c0d */
[----:B------:R2:W-:Y:S01]  /*59f0*/  @P3 STG.E.U16 desc[UR36][R6.64], R3 ;  /* 0x0000000306003986 */ /* 0x0005e2000c101524 */
[----:B------:R-:W-:Y:S05]  /*5a00*/  @!P2 BRA `(.L_x_163) ;  /* 0x000000000004a947 */ /* 0x000fea0003800000 */
[----:B------:R0:W5:Y:S02]  /*5a10*/  LDG.E.LTC128B.U16 R154, desc[UR36][R10.64+0x2] ;  /* 0x000002240a9a7981 */ /* 0x000164000c1e1520 */
.L_x_163:
[----:B------:R-:W-:Y:S05]  /*5a20*/  BSYNC B1 ;  /* 0x0000000000017941 */ /* 0x000fea0003800000 */
.L_x_162:
[----:B--2--5:R-:W-:Y:S01]  /*5a30*/  HADD2.F32 R3, -RZ, R154.H0_H0 ;  /* 0x2000009aff037230 */ /* 0x024fe20000004100 */
[----:B------:R-:W-:Y:S01]  /*5a40*/  ISETP.GT.AND P3, PT, R0, 0x8, P0 ;  /* 0x000000080000780c */ /* 0x000fe20000764270 */
[----:B------:R-:W-:Y:S03]  /*5a50*/  BSSY B1, `(.L_x_164) ;  /* 0x0000007000017945 */ /* 0x000fe60003800000 */
[----:B------:R-:W-:-:S04]  /*5a60*/  FMUL R12, R3, R156 ;  /* 0x0000009c030c7220 */ /* 0x000fc80000400000 */
[----:B------:R-:W-:-:S05]  /*5a70*/  FFMA R12, R27, R155, R12 ;  /* 0x0000009b1b0c7223 */ /* 0x000fca000000000c */
[----:B------:R-:W-:-:S05]  /*5a80*/  F2FP.F16.F32.PACK_AB R12, RZ, R12 ;  /* 0x0000000cff0c723e */ /* 0x000fca00000000ff */
[----:B------:R2:W-:Y:S01]  /*5a90*/  @P2 STG.E.U16 desc[UR36][R6.64+0x2], R12 ;  /* 0x0000020c06002986 */ /* 0x0005e2000c101524 */
[----:B------:R-:W-:Y:S05]  /*5aa0*/  @!P3 BRA `(.L_x_165) ;  /* 0x000000000004b947 */ /* 0x000fea0003800000 */
[----:B------:R0:W5:Y:S02]  /*5ab0*/  LDG.E.LTC128B.U16 R154, desc[UR36][R4.64+0x10] ;  /* 0x00001024049a7981 */ /* 0x000164000c1e1520 */
.L_x_165:
[----:B------:R-:W-:Y:S05]  /*5ac0*/  BSYNC B1 ;  /* 0x0000000000017941 */ /* 0x000fea0003800000 */
.L_x_164:
[----:B-----5:R-:W-:Y:S01]  /*5ad0*/  HADD2.F32 R3, -RZ, R154.H0_H0 ;  /* 0x2000009aff037230 */ /* 0x020fe20000004100 */
[----:B------:R-:W-:Y:S01]  /*5ae0*/  ISETP.GT.AND P2, PT, R0, 0x9, P0 ;  /* 0x000000090000780c */ /* 0x000fe20000744270 */
[----:B--2---:R-:W-:Y:S01]  /*5af0*/  IMAD.MOV.U32 R6, RZ, RZ, R8 ;  /* 0x000000ffff067224 */ /* 0x004fe200078e0008 */
[----:B------:R-:W-:Y:S01]  /*5b00*/  BSSY B1, `(.L_x_166) ;  /* 0x0000008000017945 */ /* 0x000fe20003800000 */
[----:B------:R-:W-:Y:S02]  /*5b10*/  IMAD.MOV.U32 R7, RZ, RZ, R9 ;  /* 0x000000ffff077224 */ /* 0x000fe400078e0009 */
[----:B------:R-:W-:-:S04]  /*5b20*/  FMUL R3, R3, R156 ;  /* 0x0000009c03037220 */ /* 0x000fc80000400000 */
[----:B------:R-:W-:-:S05]  /*5b30*/  FFMA R3, R28, R155, R3 ;  /* 0x0000009b1c037223 */ /* 0x000fca0000000003 */
[----:B------:R-:W-:-:S05]  /*5b40*/  F2FP.F16.F32.PACK_AB R3, RZ, R3 ;  /* 0x00000003ff03723e */ /* 0x000fca00000000ff */
[----:B------:R2:W-:Y:S01]  /*5b50*/  @P3 STG.E.U16 desc[UR36][R6.64+0x10], R3 ;  /* 0x0000100306003986 */ /* 0x0005e2000c101524 */
[----:B------:R-:W-:Y:S05]  /*5b60*/  @!P2 BRA `(.L_x_167) ;  /* 0x000000000004a947 */ /* 0x000fea0003800000 */
[----:B------:R0:W5:Y:S02]  /*5b70*/  LDG.E.LTC128B.U16 R154, desc[UR36][R4.64+0x12] ;  /* 0x00001224049a7981 */ /* 0x000164000c1e1520 */
.L_x_167:
[----:B------:R-:W-:Y:S05]  /*5b80*/  BSYNC B1 ;  /* 0x0000000000017941 */ /* 0x000fea0003800000 */
.L_x_166:
        /* <DEDUP_REMOVED lines=9> */
.L_x_169:
[----:B------:R-:W-:Y:S05]  /*5c20*/  BSYNC B1 ;  /* 0x0000000000017941 */ /* 0x000fea0003800000 */
.L_x_168:
[----:B-----5:R-:W-:Y:S01]  /*5c30*/  HADD2.F32 R3, -RZ, R154.H0_H0 ;  /* 0x2000009aff037230 */ /* 0x020fe20000004100 */
[----:B0-----:R-:W-:Y:S01]  /*5c40*/  IADD3 R8, P3, R167, R8, RZ ;  /* 0x00000008a7087210 */ /* 0x001fe20007f7e0ff */
[----:B------:R-:W-:Y:S01]  /*5c50*/  BSSY B1, `(.L_x_170) ;  /* 0x0000009000017945 */ /* 0x000fe20003800000 */
[----:B------:R-:W-:Y:S02]  /*5c60*/  ISETP.GT.AND P2, PT, R0, 0x9, P1 ;  /* 0x000000090000780c */ /* 0x000fe40000f44270 */
[----:B------:R-:W-:Y:S01]  /*5c70*/  FMUL R3, R3, R156 ;  /* 0x0000009c03037220 */ /* 0x000fe20000400000 */
[----:B------:R-:W-:-:S03]  /*5c80*/  IMAD.X R9, R169, 0x1, R9, P3 ;  /* 0x00000001a9097824 */ /* 0x000fc600018e0609 */
[----:B------:R-:W-:-:S05]  /*5c90*/  FFMA R3, R30, R155, R3 ;  /* 0x0000009b1e037223 */ /* 0x000fca0000000003 */
[----:B------:R-:W-:-:S05]  /*5ca0*/  F2FP.F16.F32.PACK_AB R3, RZ, R3 ;  /* 0x00000003ff03723e */ /* 0x000fca00000000ff */
[----:B------:R0:W-:Y:S01]  /*5cb0*/  @P4 STG.E.U16 desc[UR36][R8.64+0x10], R3 ;  /* 0x0000100308004986 */ /* 0x0001e2000c101524 */
[----:B------:R-:W-:Y:S05]  /*5cc0*/  @!P2 BRA `(.L_x_171) ;  /* 0x000000000004a947 */ /* 0x000fea0003800000 */
[----:B------:R0:W5:Y:S02]  /*5cd0*/  LDG.E.LTC128B.U16 R154, desc[UR36][R10.64+0x12] ;  /* 0x000012240a9a7981 */ /* 0x000164000c1e1520 */
.L_x_171:
[----:B------:R-:W-:Y:S05]  /*5ce0*/  BSYNC B1 ;  /* 0x0000000000017941 */ /* 0x000fea0003800000 */
.L_x_170:
[----:B0----5:R-:W-:Y:S01]  /*5cf0*/  HADD2.F32 R3, -RZ, R154.H0_H0 ;  /* 0x2000009aff037230 */ /* 0x021fe20000004100 */
[----:B------:R-:W-:Y:S01]  /*5d00*/  ISETP.GT.AND P3, PT, R0, 0x10, P0 ;  /* 0x000000100000780c */ /* 0x000fe20000764270 */
[----:B------:R-:W-:Y:S03]  /*5d10*/  BSSY B1, `(.L_x_172) ;  /* 0x0000009000017945 */ /* 0x000fe60003800000 */
[----:B------:R-:W-:-:S04]  /*5d20*/  FMUL R8, R3, R156 ;  /* 0x0000009c03087220 */ /* 0x000fc80000400000 */
[----:B------:R-:W-:Y:S01]  /*5d30*/  FFMA R31, R31, R155, R8 ;  /* 0x0000009b1f1f7223 */ /* 0x000fe20000000008 */
[----:B------:R-:W-:-:S04]  /*5d40*/  IADD3 R8, P4, P5, R167, R160, R93 ;  /* 0x000000a0a7087210 */ /* 0x000fc80007d9e05d */
[----:B------:R-:W-:Y:S02]  /*5d50*/  F2FP.F16.F32.PACK_AB R31, RZ, R31 ;  /* 0x0000001fff1f723e */ /* 0x000fe400000000ff */
[----:B------:R-:W-:-:S05]  /*5d60*/  IADD3.X R9, R169, R161, R95, P4, P5 ;  /* 0x000000a1a9097210 */ /* 0x000fca00027ea45f */
[----:B------:R0:W-:Y:S01]  /*5d70*/  @P2 STG.E.U16 desc[UR36][R8.64+0x12], R31 ;  /* 0x0000121f08002986 */ /* 0x0001e2000c101524 */
[----:B------:R-:W-:Y:S05]  /*5d80*/  @!P3 BRA `(.L_x_173) ;  /* 0x000000000004b947 */ /* 0x000fea0003800000 */
[----:B------:R0:W5:Y:S02]  /*5d90*/  LDG.E.LTC128B.U16 R154, desc[UR36][R4.64+0x20] ;  /* 0x00002024049a7981 */ /* 0x000164000c1e1520 */
.L_x_173:
[----:B------:R-:W-:Y:S05]  /*5da0*/  BSYNC B1 ;  /* 0x0000000000017941 */ /* 0x000fea0003800000 */
.L_x_172:
[----:B-----5:R-:W-:Y:S01]  /*5db0*/  HADD2.F32 R3, -RZ, R154.H0_H0 ;  /* 0x2000009aff037230 */ /* 0x020fe20000004100 */
        /* <DEDUP_REMOVED lines=8> */
.L_x_175:
[----:B------:R-:W-:Y:S05]  /*5e40*/  BSYNC B1 ;  /* 0x0000000000017941 */ /* 0x000fea0003800000 */
.L_x_174:
[----:B0----5:R-:W-:Y:S01]  /*5e50*/  HADD2.F32 R3, -RZ, R154.H0_H0 ;  /* 0x2000009aff037230 */ /* 0x021fe20000004100 */
[----:B------:R-:W-:Y:S01]  /*5e60*/  ISETP.GT.AND P3, PT, R0, 0x10, P1 ;  /* 0x000000100000780c */ /* 0x000fe20000f64270 */
[----:B------:R-:W-:Y:S03]  /*5e70*/  BSSY B1, `(.L_x_176) ;  /* 0x0000007000017945 */ /* 0x000fe60003800000 */
[----:B--2---:R-:W-:-:S04]  /*5e80*/  FMUL R12, R3, R156 ;  /* 0x0000009c030c7220 */ /* 0x004fc80000400000 */
[----:B------:R-:W-:-:S05]  /*5e90*/  FFMA R12, R33, R155, R12 ;  /* 0x0000009b210c7223 */ /* 0x000fca000000000c */
[----:B------:R-:W-:-:S05]  /*5ea0*/  F2FP.F16.F32.PACK_AB R12, RZ, R12 ;  /* 0x0000000cff0c723e */ /* 0x000fca00000000ff */
[----:B------:R0:W-:Y:S01]  /*5eb0*/  @P2 STG.E.U16 desc[UR36][R6.64+0x22], R12 ;  /* 0x0000220c06002986 */ /* 0x0001e2000c101524 */
[----:B------:R-:W-:Y:S05]  /*5ec0*/  @!P3 BRA `(.L_x_177) ;  /* 0x000000000004b947 */ /* 0x000fea0003800000 */
[----:B------:R2:W5:Y:S02]  /*5ed0*/  LDG.E.LTC128B.U16 R154, desc[UR36][R10.64+0x20] ;  /* 0x000020240a9a7981 */ /* 0x000564000c1e1520 */
.L_x_177:
[----:B------:R-:W-:Y:S05]  /*5ee0*/  BSYNC B1 ;  /* 0x0000000000017941 */ /* 0x000fea0003800000 */
.L_x_176:
        /* <DEDUP_REMOVED lines=9> */
.L_x_179:
[----:B------:R-:W-:Y:S05]  /*5f80*/  BSYNC B1 ;  /* 0x0000000000017941 */ /* 0x000fea0003800000 */
.L_x_178:
[----:B0----5:R-:W-:Y:S01]  /*5f90*/  HADD2.F32 R3, -RZ, R154.H0_H0 ;  /* 0x2000009aff037230 */ /* 0x021fe20000004100 */
        /* <DEDUP_REMOVED lines=8> */
.L_x_181:
[----:B------:R-:W-:Y:S05]  /*6020*/  BSYNC B1 ;  /* 0x0000000000017941 */ /* 0x000fea0003800000 */
.L_x_180:
        /* <DEDUP_REMOVED lines=9> */
.L_x_183:
[----:B------:R-:W-:Y:S05]  /*60c0*/  BSYNC B1 ;  /* 0x0000000000017941 */ /* 0x000fea0003800000 */
.L_x_182:
        /* <DEDUP_REMOVED lines=9> */
.L_x_185:
[----:B------:R-:W-:Y:S05]  /*6160*/  BSYNC B1 ;  /* 0x0000000000017941 */ /* 0x000fea0003800000 */
.L_x_184:
        /* <DEDUP_REMOVED lines=9> */
.L_x_187:
[----:B------:R-:W-:Y:S05]  /*6200*/  BSYNC B1 ;  /* 0x0000000000017941 */ /* 0x000fea0003800000 */
.L_x_186:
        /* <DEDUP_REMOVED lines=9> */
.L_x_189:
[----:B------:R-:W-:Y:S05]  /*62a0*/  BSYNC B1 ;  /* 0x0000000000017941 */ /* 0x000fea0003800000 */
.L_x_188:
        /* <DEDUP_REMOVED lines=9> */
.L_x_191:
[----:B------:R-:W-:Y:S05]  /*6340*/  BSYNC B1 ;  /* 0x0000000000017941 */ /* 0x000fea0003800000 */
.L_x_190:
        /* <DEDUP_REMOVED lines=9> */
.L_x_193:
[----:B------:R-:W-:Y:S05]  /*63e0*/  BSYNC B1 ;  /* 0x0000000000017941 */ /* 0x000fea0003800000 */
.L_x_192:
        /* <DEDUP_REMOVED lines=9> */
.L_x_195:
[----:B------:R-:W-:Y:S05]  /*6480*/  BSYNC B1 ;  /* 0x0000000000017941 */ /* 0x000fea0003800000 */
.L_x_194:
        /* <DEDUP_REMOVED lines=9> */
.L_x_197:
[----:B------:R-:W-:Y:S05]  /*6520*/  BSYNC B1 ;  /* 0x0000000000017941 */ /* 0x000fea0003800000 */
.L_x_196:
        /* <DEDUP_REMOVED lines=9> */
.L_x_199:
[----:B------:R-:W-:Y:S05]  /*65c0*/  BSYNC B1 ;  /* 0x0000000000017941 */ /* 0x000fea0003800000 */
.L_x_198:
        /* <DEDUP_REMOVED lines=9> */
.L_x_201:
[----:B------:R-:W-:Y:S05]  /*6660*/  BSYNC B1 ;  /* 0x0000000000017941 */ /* 0x000fea0003800000 */
.L_x_200:
        /* <DEDUP_REMOVED lines=9> */
.L_x_203:
[----:B------:R-:W-:Y:S05]  /*6700*/  BSYNC B1 ;  /* 0x0000000000017941 */ /* 0x000fea0003800000 */
.L_x_202:
        /* <DEDUP_REMOVED lines=9> */
.L_x_205:
[----:B------:R-:W-:Y:S05]  /*67a0*/  BSYNC B1 ;  /* 0x0000000000017941 */ /* 0x000fea0003800000 */
.L_x_204:
        /* <DEDUP_REMOVED lines=9> */
.L_x_207:
[----:B------:R-:W-:Y:S05]  /*6840*/  BSYNC B1 ;  /* 0x0000000000017941 */ /* 0x000fea0003800000 */
.L_x_206:
        /* <DEDUP_REMOVED lines=9> */
.L_x_209:
[----:B------:R-:W-:Y:S05]  /*68e0*/  BSYNC B1 ;  /* 0x0000000000017941 */ /* 0x000fea0003800000 */
.L_x_208:
        /* <DEDUP_REMOVED lines=9> */
.L_x_211:
[----:B------:R-:W-:Y:S05]  /*6980*/  BSYNC B1 ;  /* 0x0000000000017941 */ /* 0x000fea0003800000 */
.L_x_210:
        /* <DEDUP_REMOVED lines=9> */
.L_x_213:
[----:B------:R-:W-:Y:S05]  /*6a20*/  BSYNC B1 ;  /* 0x0000000000017941 */ /* 0x000fea0003800000 */
.L_x_212:
        /* <DEDUP_REMOVED lines=9> */
.L_x_215:
[----:B------:R-:W-:Y:S05]  /*6ac0*/  BSYNC B1 ;  /* 0x0000000000017941 */ /* 0x000fea0003800000 */
.L_x_214:
        /* <DEDUP_REMOVED lines=9> */
.L_x_217:
[----:B------:R-:W-:Y:S05]  /*6b60*/  BSYNC B1 ;  /* 0x0000000000017941 */ /* 0x000fea0003800000 */
.L_x_216:
        /* <DEDUP_REMOVED lines=9> */
.L_x_219:
[----:B------:R-:W-:Y:S05]  /*6c00*/  BSYNC B1 ;  /* 0x0000000000017941 */ /* 0x000fea0003800000 */
.L_x_218:
        /* <DEDUP_REMOVED lines=9> */
.L_x_221:
[----:B------:R-:W-:Y:S05]  /*6ca0*/  BSYNC B1 ;  /* 0x0000000000017941 */ /* 0x000fea0003800000 */
.L_x_220:
        /* <DEDUP_REMOVED lines=9> */
.L_x_223:
[----:B------:R-:W-:Y:S05]  /*6d40*/  BSYNC B1 ;  /* 0x0000000000017941 */ /* 0x000fea0003800000 */
.L_x_222:
        /* <DEDUP_REMOVED lines=9> */
.L_x_225:
[----:B------:R-:W-:Y:S05]  /*6de0*/  BSYNC B1 ;  /* 0x0000000000017941 */ /* 0x000fea0003800000 */
.L_x_224:
        /* <DEDUP_REMOVED lines=9> */
.L_x_227:
[----:B------:R-:W-:Y:S05]  /*6e80*/  BSYNC B1 ;  /* 0x0000000000017941 */ /* 0x000fea0003800000 */
.L_x_226:
        /* <DEDUP_REMOVED lines=9> */
.L_x_229:
[----:B------:R-:W-:Y:S05]  /*6f20*/  BSYNC B1 ;  /* 0x0000000000017941 */ /* 0x000fea0003800000 */
.L_x_228:
        /* <DEDUP_REMOVED lines=9> */
.L_x_231:
[----:B------:R-:W-:Y:S05]  /*6fc0*/  BSYNC B1 ;  /* 0x0000000000017941 */ /* 0x000fea0003800000 */
.L_x_230:
        /* <DEDUP_REMOVED lines=9> */
.L_x_233:
[----:B------:R-:W-:Y:S05]  /*7060*/  BSYNC B1 ;  /* 0x0000000000017941 */ /* 0x000fea0003800000 */
.L_x_232:
        /* <DEDUP_REMOVED lines=9> */
.L_x_235:
[----:B------:R-:W-:Y:S05]  /*7100*/  BSYNC B1 ;  /* 0x0000000000017941 */ /* 0x000fea0003800000 */
.L_x_234:
        /* <DEDUP_REMOVED lines=9> */
.L_x_237:
[----:B------:R-:W-:Y:S05]  /*71a0*/  BSYNC B1 ;  /* 0x0000000000017941 */ /* 0x000fea0003800000 */
.L_x_236:
        /* <DEDUP_REMOVED lines=9> */
.L_x_239:
[----:B------:R-:W-:Y:S05]  /*7240*/  BSYNC B1 ;  /* 0x0000000000017941 */ /* 0x000fea0003800000 */
.L_x_238:
        /* <DEDUP_REMOVED lines=9> */
.L_x_241:
[----:B------:R-:W-:Y:S05]  /*72e0*/  BSYNC B1 ;  /* 0x0000000000017941 */ /* 0x000fea0003800000 */
.L_x_240:
        /* <DEDUP_REMOVED lines=9> */
.L_x_243:
[----:B------:R-:W-:Y:S05]  /*7380*/  BSYNC B1 ;  /* 0x0000000000017941 */ /* 0x000fea0003800000 */
.L_x_242:
        /* <DEDUP_REMOVED lines=9> */
.L_x_245:
[----:B------:R-:W-:Y:S05]  /*7420*/  BSYNC B1 ;  /* 0x0000000000017941 */ /* 0x000fea0003800000 */
.L_x_244:
        /* <DEDUP_REMOVED lines=9> */
.L_x_247:
[----:B------:R-:W-:Y:S05]  /*74c0*/  BSYNC B1 ;  /* 0x0000000000017941 */ /* 0x000fea0003800000 */
.L_x_246:
        /* <DEDUP_REMOVED lines=9> */
.L_x_249:
[----:B------:R-:W-:Y:S05]  /*7560*/  BSYNC B1 ;  /* 0x0000000000017941 */ /* 0x000fea0003800000 */
.L_x_248:
        /* <DEDUP_REMOVED lines=9> */
.L_x_251:
[----:B------:R-:W-:Y:S05]  /*7600*/  BSYNC B1 ;  /* 0x0000000000017941 */ /* 0x000fea0003800000 */
.L_x_250:
        /* <DEDUP_REMOVED lines=9> */
.L_x_253:
[----:B------:R-:W-:Y:S05]  /*76a0*/  BSYNC B1 ;  /* 0x0000000000017941 */ /* 0x000fea0003800000 */
.L_x_252:
        /* <DEDUP_REMOVED lines=9> */
.L_x_255:
[----:B------:R-:W-:Y:S05]  /*7740*/  BSYNC B1 ;  /* 0x0000000000017941 */ /* 0x000fea0003800000 */
.L_x_254:
        /* <DEDUP_REMOVED lines=9> */
.L_x_257:
[----:B------:R-:W-:Y:S05]  /*77e0*/  BSYNC B1 ;  /* 0x0000000000017941 */ /* 0x000fea0003800000 */
.L_x_256:
        /* <DEDUP_REMOVED lines=9> */
.L_x_259:
[----:B------:R-:W-:Y:S05]  /*7880*/  BSYNC B1 ;  /* 0x0000000000017941 */ /* 0x000fea0003800000 */
.L_x_258:
        /* <DEDUP_REMOVED lines=9> */
.L_x_261:
[----:B------:R-:W-:Y:S05]  /*7920*/  BSYNC B1 ;  /* 0x0000000000017941 */ /* 0x000fea0003800000 */
.L_x_260:
        /* <DEDUP_REMOVED lines=9> */
.L_x_263:
[----:B------:R-:W-:Y:S05]  /*79c0*/  BSYNC B1 ;  /* 0x0000000000017941 */ /* 0x000fea0003800000 */
.L_x_262:
        /* <DEDUP_REMOVED lines=9> */
.L_x_265:
[----:B------:R-:W-:Y:S05]  /*7a60*/  BSYNC B1 ;  /* 0x0000000000017941 */ /* 0x000fea0003800000 */
.L_x_264:
        /* <DEDUP_REMOVED lines=9> */
.L_x_267:
[----:B------:R-:W-:Y:S05]  /*7b00*/  BSYNC B1 ;  /* 0x0000000000017941 */ /* 0x000fea0003800000 */
.L_x_266:
        /* <DEDUP_REMOVED lines=9> */
.L_x_269:
[----:B------:R-:W-:Y:S05]  /*7ba0*/  BSYNC B1 ;  /* 0x0000000000017941 */ /* 0x000fea0003800000 */
.L_x_268:
        /* <DEDUP_REMOVED lines=9> */
.L_x_271:
[----:B------:R-:W-:Y:S05]  /*7c40*/  BSYNC B1 ;  /* 0x0000000000017941 */ /* 0x000fea0003800000 */
.L_x_270:
        /* <DEDUP_REMOVED lines=9> */
.L_x_273:
[----:B------:R-:W-:Y:S05]  /*7ce0*/  BSYNC B1 ;  /* 0x0000000000017941 */ /* 0x000fea0003800000 */
.L_x_272:
        /* <DEDUP_REMOVED lines=9> */
.L_x_275:
[----:B------:R-:W-:Y:S05]  /*7d80*/  BSYNC B1 ;  /* 0x0000000000017941 */ /* 0x000fea0003800000 */
.L_x_274:
        /* <DEDUP_REMOVED lines=9> */
.L_x_277:
[----:B------:R-:W-:Y:S05]  /*7e20*/  BSYNC B1 ;  /* 0x0000000000017941 */ /* 0x000fea0003800000 */
.L_x_276:
        /* <DEDUP_REMOVED lines=9> */
.L_x_279:
[----:B------:R-:W-:Y:S05]  /*7ec0*/  BSYNC B1 ;  /* 0x0000000000017941 */ /* 0x000fea0003800000 */
.L_x_278:
[----:B0----5:R-:W-:Y:S01]  /*7ed0*/  HADD2.F32 R3, -RZ, R154.H0_H0 ;  /* 0x2000009aff037230 */ /* 0x021fe20000004100 */
[----:B------:R-:W-:Y:S01]  /*7ee0*/  ISETP.GT.AND P2, PT, R0, 0x78, P1 ;  /* 0x000000780000780c */ /* 0x000fe20000f44270 */
[----:B------:R-:W-:Y:S03]  /*7ef0*/  BSSY B1, `(.L_x_280) ;  /* 0x0000007000017945 */ /* 0x000fe60003800000 */
[----:B-1----:R-:W-:-:S04]  /*7f00*/  FMUL R4, R3, R156 ;  /* 0x0000009c03047220 */ /* 0x002fc80000400000 */
[----:B------:R-:W-:-:S05]  /*7f10*/  FFMA R4, R85, R155, R4 ;  /* 0x0000009b55047223 */ /* 0x000fca0000000004 */
[----:B------:R-:W-:-:S05]  /*7f20*/  F2FP.F16.F32.PACK_AB R4, RZ, R4 ;  /* 0x00000004ff04723e */ /* 0x000fca00000000ff */
[----:B------:R0:W-:Y:S01]  /*7f30*/  @P0 STG.E.U16 desc[UR36][R6.64+0xf2], R4 ;  /* 0x0000f20406000986 */ /* 0x0001e2000c101524 */
[----:B------:R-:W-:Y:S05]  /*7f40*/  @!P2 BRA `(.L_x_281) ;  /* 0x000000000004a947 */ /* 0x000fea0003800000 */
[----:B------:R1:W5:Y:S02]  /*7f50*/  LDG.E.LTC128B.U16 R154, desc[UR36][R10.64+0xf0] ;  /* 0x0000f0240a9a7981 */ /* 0x000364000c1e1520 */
.L_x_281:
[----:B------:R-:W-:Y:S05]  /*7f60*/  BSYNC B1 ;  /* 0x0000000000017941 */ /* 0x000fea0003800000 */
.L_x_280:
[----:B-----5:R-:W-:Y:S01]  /*7f70*/  HADD2.F32 R3, -RZ, R154.H0_H0 ;  /* 0x2000009aff037230 */ /* 0x020fe20000004100 */
[----:B------:R-:W-:Y:S01]  /*7f80*/  ISETP.GT.AND P1, PT, R0, 0x79, P1 ;  /* 0x000000790000780c */ /* 0x000fe20000f24270 */
[----:B0-----:R-:W-:Y:S01]  /*7f90*/  @P2 IMAD.MOV.U32 R4, RZ, RZ, R8 ;  /* 0x000000ffff042224 */ /* 0x001fe200078e0008 */
[----:B------:R-:W-:Y:S01]  /*7fa0*/  BSSY B1, `(.L_x_282) ;  /* 0x0000008000017945 */ /* 0x000fe20003800000 */
[----:B------:R-:W-:Y:S02]  /*7fb0*/  @P2 IMAD.MOV.U32 R5, RZ, RZ, R9 ;  /* 0x000000ffff052224 */ /* 0x000fe400078e0009 */
[----:B------:R-:W-:-:S04]  /*7fc0*/  FMUL R3, R3, R156 ;  /* 0x0000009c03037220 */ /* 0x000fc80000400000 */
[----:B------:R-:W-:-:S05]  /*7fd0*/  FFMA R3, R86, R155, R3 ;  /* 0x0000009b56037223 */ /* 0x000fca0000000003 */
[----:B------:R-:W-:-:S05]  /*7fe0*/  F2FP.F16.F32.PACK_AB R3, RZ, R3 ;  /* 0x00000003ff03723e */ /* 0x000fca00000000ff */
[----:B------:R0:W-:Y:S01]  /*7ff0*/  @P2 STG.E.U16 desc[UR36][R4.64+0xf0], R3 ;  /* 0x0000f00304002986 */ /* 0x0001e2000c101524 */
[----:B------:R-:W-:Y:S05]  /*8000*/  @!P1 BRA `(.L_x_283) ;  /* 0x0000000000049947 */ /* 0x000fea0003800000 */
[----:B------:R0:W5:Y:S02]  /*8010*/  LDG.E.LTC128B.U16 R154, desc[UR36][R10.64+0xf2] ;  /* 0x0000f2240a9a7981 */ /* 0x000164000c1e1520 */
.L_x_283:
[----:B------:R-:W-:Y:S05]  /*8020*/  BSYNC B1 ;  /* 0x0000000000017941 */ /* 0x000fea0003800000 */
.L_x_282:
[----:B------:R-:W-:Y:S05]  /*8030*/  @!P1 BRA `(.L_x_284) ;  /* 0x00000024004c9947 */ /* 0x000fea0003800000 */
[----:B0----5:R-:W-:-:S05]  /*8040*/  HADD2.F32 R3, -RZ, R154.H0_H0 ;  /* 0x2000009aff037230 */ /* 0x021fca0000004100 */
[----:B------:R-:W-:-:S04]  /*8050*/  FMUL R0, R3, R156 ;  /* 0x0000009c03007220 */ /* 0x000fc80000400000 */
[----:B------:R-:W-:-:S05]  /*8060*/  FFMA R0, R87, R155, R0 ;  /* 0x0000009b57007223 */ /* 0x000fca0000000000 */
[----:B------:R-:W-:-:S05]  /*8070*/  F2FP.F16.F32.PACK_AB R0, RZ, R0 ;  /* 0x00000000ff00723e */ /* 0x000fca00000000ff */
[----:B------:R0:W-:Y:S01]  /*8080*/  STG.E.U16 desc[UR36][R8.64+0xf2], R0 ;  /* 0x0000f20008007986 */ /* 0x0001e2000c101524 */
[----:B------:R-:W-:Y:S05]  /*8090*/  BRA `(.L_x_284) ;  /* 0x0000002400347947 */ /* 0x000fea0003800000 */
.L_x_33:
[----:B------:R-:W-:Y:S01]  /*80a0*/  ULDC.64 UR4, c[0x0][0x5c0] ;  /* 0x0001700000047ab9 */ /* 0x000fe20000000a00 */
[-C--:B------:R-:W-:Y:S01]  /*80b0*/  FMUL R88, R88, R155.reuse ;  /* 0x0000009b58587220 */ /* 0x080fe20000400000 */
[----:B------:R-:W-:Y:S01]  /*80c0*/  LEA R6, P0, R168, UR4, 0x1 ;  /* 0x00000004a8067c11 */ /* 0x000fe2000f8008ff */
[----:B------:R-:W-:Y:S01]  /*80d0*/  IMAD.SHL.U32 R11, R4, 0x10, RZ ;  /* 0x00000010040b7824 */ /* 0x000fe200078e00ff */
[----:B------:R-:W-:Y:S01]  /*80e0*/  ISETP.GT.AND P2, PT, R0, 0x1, P3 ;  /* 0x000000010000780c */ /* 0x000fe20001f44270 */
[-C--:B------:R-:W-:Y:S01]  /*80f0*/  FMUL R89, R89, R155.reuse ;  /* 0x0000009b59597220 */ /* 0x080fe20000400000 */
[----:B------:R-:W-:Y:S01]  /*8100*/  LEA.HI.X R7, R168, UR5, R167, 0x1, P0 ;  /* 0x00000005a8077c11 */ /* 0x000fe200080f0ca7 */
[-C--:B------:R-:W-:Y:S01]  /*8110*/  FMUL R90, R90, R155.reuse ;  /* 0x0000009b5a5a7220 */ /* 0x080fe20000400000 */
[----:B------:R-:W-:Y:S01]  /*8120*/  ISETP.GT.AND P0, PT, R3, 0x8, PT ;  /* 0x000000080300780c */ /* 0x000fe20003f04270 */
[-C--:B------:R-:W-:Y:S01]  /*8130*/  FMUL R91, R91, R155.reuse ;  /* 0x0000009b5b5b7220 */ /* 0x080fe20000400000 */
[----:B------:R-:W-:Y:S01]  /*8140*/  F2FP.F16.F32.PACK_AB R88, RZ, R88 ;  /* 0x00000058ff58723e */ /* 0x000fe200000000ff */
[-C--:B------:R-:W-:Y:S01]  /*8150*/  FMUL R92, R92, R155.reuse ;  /* 0x0000009b5c5c7220 */ /* 0x080fe20000400000 */
[----:B------:R-:W-:Y:S01]  /*8160*/  ISETP.GT.AND P4, PT, R0, RZ, P0 ;  /* 0x000000ff0000720c */ /* 0x000fe20000784270 */
[-C--:B------:R-:W-:Y:S01]  /*8170*/  FMUL R93, R93, R155.reuse ;  /* 0x0000009b5d5d7220 */ /* 0x080fe20000400000 */
[----:B------:R-:W-:Y:S01]  /*8180*/  SHF.L.U64.HI R9, R4, 0x4, R5 ;  /* 0x0000000404097819 */ /* 0x000fe20000010205 */
[----:B------:R-:W-:Y:S01]  /*8190*/  @P1 STG.E.U16 desc[UR36][R6.64], R88 ;  /* 0x0000005806001986 */ /* 0x000fe2000c101524 */
[----:B------:R-:W-:Y:S01]  /*81a0*/  IADD3 R12, P5, R11, R6, RZ ;  /* 0x000000060b0c7210 */ /* 0x000fe20007fbe0ff */
[-C--:B------:R-:W-:Y:S01]  /*81b0*/  FMUL R94, R94, R155.reuse ;  /* 0x0000009b5e5e7220 */ /* 0x080fe20000400000 */
[----:B------:R-:W-:Y:S01]  /*81c0*/  ISETP.GT.AND P1, PT, R0, 0x1, P0 ;  /* 0x000000010000780c */ /* 0x000fe20000724270 */
[----:B------:R-:W-:Y:S01]  /*81d0*/  FMUL R95, R95, R155 ;  /* 0x0000009b5f5f7220 */ /* 0x000fe20000400000 */
[----:B------:R-:W-:Y:S01]  /*81e0*/  F2FP.F16.F32.PACK_AB R89, RZ, R89 ;  /* 0x00000059ff59723e */ /* 0x000fe200000000ff */
[----:B------:R-:W-:Y:S01]  /*81f0*/  IMAD.X R13, R9, 0x1, R7, P5 ;  /* 0x00000001090d7824 */ /* 0x000fe200028e0607 */
[----:B------:R-:W-:Y:S01]  /*8200*/  F2FP.F16.F32.PACK_AB R90, RZ, R90 ;  /* 0x0000005aff5a723e */ /* 0x000fe200000000ff */
[----:B------:R-:W-:Y:S01]  /*8210*/  FMUL R96, R96, R155 ;  /* 0x0000009b60607220 */ /* 0x000fe20000400000 */
[----:B------:R-:W-:Y:S01]  /*8220*/  F2FP.F16.F32.PACK_AB R91, RZ, R91 ;  /* 0x0000005bff5b723e */ /* 0x000fe200000000ff */
[----:B------:R-:W-:Y:S01]  /*8230*/  @P2 STG.E.U16 desc[UR36][R6.64+0x2], R89 ;  /* 0x0000025906002986 */ /* 0x000fe2000c101524 */
[C---:B------:R-:W-:Y:S01]  /*8240*/  ISETP.GT.AND P5, PT, R0.reuse, 0x9, P3 ;  /* 0x000000090000780c */ /* 0x040fe20001fa4270 */
[-C--:B------:R-:W-:Y:S01]  /*8250*/  FMUL R97, R97, R155.reuse ;  /* 0x0000009b61617220 */ /* 0x080fe20000400000 */
[C---:B------:R-:W-:Y:S01]  /*8260*/  ISETP.GT.AND P2, PT, R0.reuse, 0x8, P0 ;  /* 0x000000080000780c */ /* 0x040fe20000744270 */
[----:B------:R-:W-:Y:S01]  /*8270*/  @P4 STG.E.U16 desc[UR36][R12.64], R90 ;  /* 0x0000005a0c004986 */ /* 0x000fe2000c101524 */
[----:B------:R-:W-:Y:S01]  /*8280*/  ISETP.GT.AND P4, PT, R0, 0x8, P3 ;  /* 0x000000080000780c */ /* 0x000fe20001f84270 */
[-C--:B------:R-:W-:Y:S01]  /*8290*/  FMUL R98, R98, R155.reuse ;  /* 0x0000009b62627220 */ /* 0x080fe20000400000 */
[----:B------:R-:W-:Y:S01]  /*82a0*/  F2FP.F16.F32.PACK_AB R92, RZ, R92 ;  /* 0x0000005cff5c723e */ /* 0x000fe200000000ff */
[----:B------:R-:W-:Y:S01]  /*82b0*/  @P1 STG.E.U16 desc[UR36][R12.64+0x2], R91 ;  /* 0x0000025b0c001986 */ /* 0x000fe2000c101524 */
[----:B------:R-:W-:Y:S01]  /*82c0*/  ISETP.GT.AND P1, PT, R0, 0x9, P0 ;  /* 0x000000090000780c */ /* 0x000fe20000724270 */
[----:B------:R-:W-:Y:S01]  /*82d0*/  FMUL R99, R99, R155 ;  /* 0x0000009b63637220 */ /* 0x000fe20000400000 */
[----:B------:R-:W-:Y:S01]  /*82e0*/  F2FP.F16.F32.PACK_AB R93, RZ, R93 ;  /* 0x0000005dff5d723e */ /* 0x000fe200000000ff */
[-C--:B------:R-:W-:Y:S01]  /*82f0*/  FMUL R100, R100, R155.reuse ;  /* 0x0000009b64647220 */ /* 0x080fe20000400000 */
[----:B------:R-:W-:Y:S01]  /*8300*/  F2FP.F16.F32.PACK_AB R94, RZ, R94 ;  /* 0x0000005eff5e723e */ /* 0x000fe200000000ff */
[----:B------:R-:W-:Y:S01]  /*8310*/  FMUL R101, R101, R155 ;  /* 0x0000009b65657220 */ /* 0x000fe20000400000 */
[----:B------:R-:W-:Y:S01]  /*8320*/  F2FP.F16.F32.PACK_AB R95, RZ, R95 ;  /* 0x0000005fff5f723e */ /* 0x000fe200000000ff */
[-C--:B------:R-:W-:Y:S01]  /*8330*/  FMUL R102, R102, R155.reuse ;  /* 0x0000009b66667220 */ /* 0x080fe20000400000 */
[----:B------:R-:W-:Y:S01]  /*8340*/  F2FP.F16.F32.PACK_AB R96, RZ, R96 ;  /* 0x00000060ff60723e */ /* 0x000fe200000000ff */
[----:B------:R-:W-:Y:S01]  /*8350*/  @P4 STG.E.U16 desc[UR36][R6.64+0x10], R92 ;  /* 0x0000105c06004986 */ /* 0x000fe2000c101524 */
[C---:B------:R-:W-:Y:S01]  /*8360*/  ISETP.GT.AND P4, PT, R0.reuse, 0x10, P3 ;  /* 0x000000100000780c */ /* 0x040fe20001f84270 */
[----:B------:R-:W-:Y:S01]  /*8370*/  FMUL R103, R103, R155 ;  /* 0x0000009b67677220 */ /* 0x000fe20000400000 */
[----:B------:R-:W-:Y:S01]  /*8380*/  F2FP.F16.F32.PACK_AB R97, RZ, R97 ;  /* 0x00000061ff61723e */ /* 0x000fe200000000ff */
[----:B------:R-:W-:Y:S01]  /*8390*/  @P5 STG.E.U16 desc[UR36][R6.64+0x12], R93 ;  /* 0x0000125d06005986 */ /* 0x000fe2000c101524 */
[----:B------:R-:W-:Y:S01]  /*83a0*/  ISETP.GT.AND P5, PT, R0, 0x11, P0 ;  /* 0x000000110000780c */ /* 0x000fe200007a4270 */
        /* <DEDUP_REMOVED lines=74> */
[----:B------:R-:W-:Y:S01]  /*8850*/  FMUL R125, R125, R155 ;  /* 0x0000009b7d7d7220 */ /* 0x000fe20000400000 */
[----:B------:R-:W-:Y:S01]  /*8860*/  F2FP.F16.F32.PACK_AB R119, RZ, R119 ;  /* 0x00000077ff77723e */ /* 0x000fe200000000ff */
[-C--:B------:R-:W-:Y:S01]  /*8870*/  FMUL R126, R126, R155.reuse ;  /* 0x0000009b7e7e7220 */ /* 0x080fe20000400000 */
[----:B------:R-:W-:Y:S01]  /*8880*/  F2FP.F16.F32.PACK_AB R120, RZ, R120 ;  /* 0x00000078ff78723e */ /* 0x000fe200000000ff */
        /* <DEDUP_REMOVED lines=66> */
[----:B------:R-:W-:Y:S01]  /*8cb0*/  IMAD.SHL.U32 R23, R4, 0x100, RZ ;  /* 0x0000010004177824 */ /* 0x000fe200078e00ff */
[----:B------:R-:W-:Y:S01]  /*8cc0*/  F2FP.F16.F32.PACK_AB R140, RZ, R140 ;  /* 0x0000008cff8c723e */ /* 0x000fe200000000ff */
[----:B------:R-:W-:Y:S01]  /*8cd0*/  @P1 STG.E.U16 desc[UR36][R6.64+0x90], R124 ;  /* 0x0000907c06001986 */ /* 0x000fe2000c101524 */
[----:B------:R-:W-:Y:S01]  /*8ce0*/  ISETP.GT.AND P1, PT, R0, 0x50, P3 ;  /* 0x000000500000780c */ /* 0x000fe20001f24270 */
[----:B------:R-:W-:Y:S01]  /*8cf0*/  FMUL R146, R146, R155 ;  /* 0x0000009b92927220 */ /* 0x000fe20000400000 */
[----:B------:R-:W-:Y:S01]  /*8d00*/  F2FP.F16.F32.PACK_AB R141, RZ, R141 ;  /* 0x0000008dff8d723e */ /* 0x000fe200000000ff */
[----:B------:R-:W-:Y:S01]  /*8d10*/  @P2 STG.E.U16 desc[UR36][R6.64+0x92], R125 ;  /* 0x0000927d06002986 */ /* 0x000fe2000c101524 */
[C---:B------:R-:W-:Y:S01]  /*8d20*/  ISETP.GT.AND P2, PT, R0.reuse, 0x51, P3 ;  /* 0x000000510000780c */ /* 0x040fe20001f44270 */
[-C--:B------:R-:W-:Y:S01]  /*8d30*/  FMUL R147, R147, R155.reuse ;  /* 0x0000009b93937220 */ /* 0x080fe20000400000 */
        /* <DEDUP_REMOVED lines=11> */
[-C--:B------:R-:W-:Y:S01]  /*8df0*/  FMUL R150, R150, R155.reuse ;  /* 0x0000009b96967220 */ /* 0x080fe20000400000 */
[----:B------:R-:W-:Y:S01]  /*8e00*/  SHF.L.U64.HI R21, R4, 0x8, R5 ;  /* 0x0000000804157819 */ /* 0x000fe20000010205 */
[----:B------:R-:W-:Y:S01]  /*8e10*/  @P2 STG.E.U16 desc[UR36][R6.64+0xa2], R129 ;  /* 0x0000a28106002986 */ /* 0x000fe2000c101524 */
[C---:B------:R-:W-:Y:S01]  /*8e20*/  ISETP.GT.AND P2, PT, R0.reuse, 0x59, P3 ;  /* 0x000000590000780c */ /* 0x040fe20001f44270 */
        /* <DEDUP_REMOVED lines=58> */
[----:B------:R-:W-:Y:S01]  /*91d0*/  @P2 STG.E.U16 desc[UR36][R12.64+0xd0], R142 ;  /* 0x0000d08e0c002986 */ /* 0x000fe2000c101524 */
[----:B------:R-:W-:Y:S01]  /*91e0*/  F2FP.F16.F32.PACK_AB R34, RZ, R34 ;  /* 0x00000022ff22723e */ /* 0x000fe200000000ff */
[----:B------:R-:W-:Y:S01]  /*91f0*/  FMUL R40, R40, R155 ;  /* 0x0000009b28287220 */ /* 0x000fe20000400000 */
[----:B------:R-:W-:Y:S01]  /*9200*/  F2FP.F16.F32.PACK_AB R35, RZ, R35 ;  /* 0x00000023ff23723e */ /* 0x000fe200000000ff */
        /* <DEDUP_REMOVED lines=8> */
[----:B------:R-:W-:Y:S01]  /*9290*/  @P1 IMAD.MOV.U32 R5, RZ, RZ, R7 ;  /* 0x000000ffff051224 */ /* 0x000fe200078e0007 */
[----:B------:R-:W-:Y:S01]  /*92a0*/  @P1 MOV R4, R6 ;  /* 0x0000000600041202 */ /* 0x000fe20000000f00 */
[-C--:B------:R-:W-:Y:S01]  /*92b0*/  FMUL R43, R43, R155.reuse ;  /* 0x0000009b2b2b7220 */ /* 0x080fe20000400000 */
[----:B------:R-:W-:Y:S01]  /*92c0*/  F2FP.F16.F32.PACK_AB R38, RZ, R38 ;  /* 0x00000026ff26723e */ /* 0x000fe200000000ff */
[----:B------:R-:W-:Y:S01]  /*92d0*/  FMUL R44, R44, R155 ;  /* 0x0000009b2c2c7220 */ /* 0x000fe20000400000 */
[----:B------:R-:W-:Y:S01]  /*92e0*/  F2FP.F16.F32.PACK_AB R39, RZ, R39 ;  /* 0x00000027ff27723e */ /* 0x000fe200000000ff */
[----:B------:R0:W-:Y:S01]  /*92f0*/  @P1 STG.E.U16 desc[UR36][R4.64+0xe2], R145 ;  /* 0x0000e29104001986 */ /* 0x0001e2000c101524 */
[----:B------:R-:W-:Y:S01]  /*9300*/  IADD3 R14, P1, P2, R11, R6, R23 ;  /* 0x000000060b0e7210 */ /* 0x000fe20007a3e017 */
[-C--:B------:R-:W-:Y:S01]  /*9310*/  FMUL R45, R45, R155.reuse ;  /* 0x0000009b2d2d7220 */ /* 0x080fe20000400000 */
[----:B------:R-:W-:Y:S01]  /*9320*/  F2FP.F16.F32.PACK_AB R40, RZ, R40 ;  /* 0x00000028ff28723e */ /* 0x000fe200000000ff */
[----:B------:R-:W-:Y:S01]  /*9330*/  FMUL R46, R46, R155 ;  /* 0x0000009b2e2e7220 */ /* 0x000fe20000400000 */
[----:B------:R-:W-:Y:S01]  /*9340*/  IADD3.X R15, R9, R7, R21, P1, P2 ;  /* 0x00000007090f7210 */ /* 0x000fe20000fe4415 */
[-C--:B------:R-:W-:Y:S01]  /*9350*/  FMUL R47, R47, R155.reuse ;  /* 0x0000009b2f2f7220 */ /* 0x080fe20000400000 */
[C---:B------:R-:W-:Y:S01]  /*9360*/  ISETP.GT.AND P1, PT, R3.reuse, 0x80, PT ;  /* 0x000000800300780c */ /* 0x040fe20003f24270 */
[-C--:B------:R-:W-:Y:S01]  /*9370*/  FMUL R48, R48, R155.reuse ;  /* 0x0000009b30307220 */ /* 0x080fe20000400000 */
[----:B------:R-:W-:Y:S01]  /*9380*/  ISETP.GT.AND P2, PT, R3, 0x88, PT ;  /* 0x000000880300780c */ /* 0x000fe20003f44270 */
[----:B------:R-:W-:Y:S01]  /*9390*/  FMUL R49, R49, R155 ;  /* 0x0000009b31317220 */ /* 0x000fe20000400000 */
[----:B------:R-:W-:Y:S01]  /*93a0*/  F2FP.F16.F32.PACK_AB R41, RZ, R41 ;  /* 0x00000029ff29723e */ /* 0x000fe200000000ff */
[----:B0-----:R-:W-:Y:S01]  /*93b0*/  @P5 IMAD.MOV.U32 R4, RZ, RZ, R12 ;  /* 0x000000ffff045224 */ /* 0x001fe200078e000c */
[----:B------:R-:W-:Y:S01]  /*93c0*/  F2FP.F16.F32.PACK_AB R42, RZ, R42 ;  /* 0x0000002aff2a723e */ /* 0x000fe200000000ff */
[----:B------:R-:W-:Y:S01]  /*93d0*/  @P5 IMAD.MOV.U32 R5, RZ, RZ, R13 ;  /* 0x000000ffff055224 */ /* 0x000fe200078e000d */
[----:B------:R-:W-:Y:S01]  /*93e0*/  F2FP.F16.F32.PACK_AB R43, RZ, R43 ;  /* 0x0000002bff2b723e */ /* 0x000fe200000000ff */
[-C--:B------:R-:W-:Y:S01]  /*93f0*/  FMUL R50, R50, R155.reuse ;  /* 0x0000009b32327220 */ /* 0x080fe20000400000 */
[----:B------:R-:W-:Y:S01]  /*9400*/  F2FP.F16.F32.PACK_AB R44, RZ, R44 ;  /* 0x0000002cff2c723e */ /* 0x000fe200000000ff */
[-C--:B------:R-:W-:Y:S01]  /*9410*/  FMUL R51, R51, R155.reuse ;  /* 0x0000009b33337220 */ /* 0x080fe20000400000 */
[----:B------:R0:W-:Y:S01]  /*9420*/  @P5 STG.E.U16 desc[UR36][R4.64+0xe0], R146 ;  /* 0x0000e09204005986 */ /* 0x0001e2000c101524 */
[----:B------:R-:W-:Y:S01]  /*9430*/  ISETP.GT.AND P5, PT, R0, 0x78, P3 ;  /* 0x000000780000780c */ /* 0x000fe20001fa4270 */
[-C--:B------:R-:W-:Y:S01]  /*9440*/  FMUL R52, R52, R155.reuse ;  /* 0x0000009b34347220 */ /* 0x080fe20000400000 */
[C---:B------:R-:W-:Y:S01]  /*9450*/  ISETP.GT.AND P3, PT, R0.reuse, 0x79, P3 ;  /* 0x000000790000780c */ /* 0x040fe20001f64270 */
[----:B------:R-:W-:Y:S01]  /*9460*/  @P4 STG.E.U16 desc[UR36][R12.64+0xe2], R147 ;  /* 0x0000e2930c004986 */ /* 0x000fe2000c101524 */
[C---:B------:R-:W-:Y:S01]  /*9470*/  ISETP.GT.AND P4, PT, R0.reuse, 0x78, P0 ;  /* 0x000000780000780c */ /* 0x040fe20000784270 */
[-C--:B------:R-:W-:Y:S01]  /*9480*/  FMUL R53, R53, R155.reuse ;  /* 0x0000009b35357220 */ /* 0x080fe20000400000 */
[----:B------:R-:W-:Y:S01]  /*9490*/  ISETP.GT.AND P0, PT, R0, 0x79, P0 ;  /* 0x000000790000780c */ /* 0x000fe20000704270 */
[----:B------:R-:W-:Y:S01]  /*94a0*/  FMUL R54, R54, R155 ;  /* 0x0000009b36367220 */ /* 0x000fe20000400000 */
[----:B------:R-:W-:Y:S01]  /*94b0*/  F2FP.F16.F32.PACK_AB R45, RZ, R45 ;  /* 0x0000002dff2d723e */ /* 0x000fe200000000ff */
[-C--:B------:R-:W-:Y:S01]  /*94c0*/  FMUL R55, R55, R155.reuse ;  /* 0x0000009b37377220 */ /* 0x080fe20000400000 */
[----:B------:R-:W-:Y:S01]  /*94d0*/  F2FP.F16.F32.PACK_AB R46, RZ, R46 ;  /* 0x0000002eff2e723e */ /* 0x000fe200000000ff */
[----:B------:R-:W-:Y:S01]  /*94e0*/  FMUL R56, R56, R155 ;  /* 0x0000009b38387220 */ /* 0x000fe20000400000 */
[----:B------:R-:W-:Y:S01]  /*94f0*/  F2FP.F16.F32.PACK_AB R47, RZ, R47 ;  /* 0x0000002fff2f723e */ /* 0x000fe200000000ff */
[----:B------:R-:W-:Y:S01]  /*9500*/  @P5 STG.E.U16 desc[UR36][R6.64+0xf0], R148 ;  /* 0x0000f09406005986 */ /* 0x000fe2000c101524 */
[----:B0-----:R-:W-:Y:S01]  /*9510*/  IADD3 R4, P5, R23, R6, RZ ;  /* 0x0000000617047210 */ /* 0x001fe20007fbe0ff */
[-C--:B------:R-:W-:Y:S01]  /*9520*/  FMUL R57, R57, R155.reuse ;  /* 0x0000009b39397220 */ /* 0x080fe20000400000 */
[----:B------:R-:W-:Y:S01]  /*9530*/  F2FP.F16.F32.PACK_AB R48, RZ, R48 ;  /* 0x00000030ff30723e */ /* 0x000fe200000000ff */
[----:B------:R0:W-:Y:S01]  /*9540*/  @P3 STG.E.U16 desc[UR36][R6.64+0xf2], R149 ;  /* 0x0000f29506003986 */ /* 0x0001e2000c101524 */
[C---:B------:R-:W-:Y:S01]  /*9550*/  ISETP.GT.AND P3, PT, R0.reuse, RZ, P1 ;  /* 0x000000ff0000720c */ /* 0x040fe20000f64270 */
[----:B------:R-:W-:Y:S01]  /*9560*/  IMAD.X R5, R21, 0x1, R7, P5 ;  /* 0x0000000115057824 */ /* 0x000fe200028e0607 */
[C---:B------:R-:W-:Y:S01]  /*9570*/  ISETP.GT.AND P5, PT, R0.reuse, RZ, P2 ;  /* 0x000000ff0000720c */ /* 0x040fe200017a4270 */
        /* <DEDUP_REMOVED lines=14> */
[----:B------:R-:W-:Y:S01]  /*9660*/  @P4 STG.E.U16 desc[UR36][R4.64+0x2], R25 ;  /* 0x0000021904004986 */ /* 0x000fe2000c101524 */
[----:B------:R-:W-:Y:S01]  /*9670*/  IADD3 R10, P4, R11, R4, RZ ;  /* 0x000000040b0a7210 */ /* 0x000fe20007f9e0ff */
[C-C-:B------:R-:W-:Y:S01]  /*9680*/  IMAD.X R7, R9.reuse, 0x1, R5.reuse, P3 ;  /* 0x0000000109077824 */ /* 0x140fe200018e0605 */
[----:B------:R-:W-:Y:S01]  /*9690*/  ISETP.GT.AND P3, PT, R0, 0x9, P2 ;  /* 0x000000090000780c */ /* 0x000fe20001764270 */
[----:B------:R-:W-:Y:S01]  /*96a0*/  FMUL R62, R62, R155 ;  /* 0x0000009b3e3e7220 */ /* 0x000fe20000400000 */
[----:B------:R-:W-:Y:S01]  /*96b0*/  F2FP.F16.F32.PACK_AB R53, RZ, R53 ;  /* 0x00000035ff35723e */ /* 0x000fe200000000ff */
[----:B------:R-:W-:Y:S01]  /*96c0*/  IMAD.X R11, R9, 0x1, R5, P4 ;  /* 0x00000001090b7824 */ /* 0x000fe200020e0605 */
[----:B------:R-:W-:Y:S01]  /*96d0*/  ISETP.GT.AND P4, PT, R0, 0x8, P1 ;  /* 0x000000080000780c */ /* 0x000fe20000f84270 */
[-C--:B------:R-:W-:Y:S01]  /*96e0*/  FMUL R63, R63, R155.reuse ;  /* 0x0000009b3f3f7220 */ /* 0x080fe20000400000 */
[----:B------:R-:W-:Y:S01]  /*96f0*/  F2FP.F16.F32.PACK_AB R54, RZ, R54 ;  /* 0x00000036ff36723e */ /* 0x000fe200000000ff */
[-C--:B------:R-:W-:Y:S01]  /*9700*/  FMUL R64, R64, R155.reuse ;  /* 0x0000009b40407220 */ /* 0x080fe20000400000 */
        /* <DEDUP_REMOVED lines=8> */
[-C--:B------:R-:W-:Y:S01]  /*9790*/  FMUL R67, R67, R155.reuse ;  /* 0x0000009b43437220 */ /* 0x080fe20000400000 */
[----:B------:R-:W-:Y:S01]  /*97a0*/  @P4 STG.E.U16 desc[UR36][R4.64+0x10], R28 ;  /* 0x0000101c04004986 */ /* 0x000fe2000c101524 */
[----:B------:R-:W-:Y:S01]  /*97b0*/  ISETP.GT.AND P4, PT, R0, 0x10, P1 ;  /* 0x000000100000780c */ /* 0x000fe20000f84270 */
[----:B------:R-:W-:Y:S01]  /*97c0*/  FMUL R68, R68, R155 ;  /* 0x0000009b44447220 */ /* 0x000fe20000400000 */
[----:B------:R-:W-:Y:S01]  /*97d0*/  F2FP.F16.F32.PACK_AB R57, RZ, R57 ;  /* 0x00000039ff39723e */ /* 0x000fe200000000ff */
[-C--:B------:R-:W-:Y:S01]  /*97e0*/  FMUL R69, R69, R155.reuse ;  /* 0x0000009b45457220 */ /* 0x080fe20000400000 */
[----:B------:R-:W-:Y:S01]  /*97f0*/  @P5 STG.E.U16 desc[UR36][R4.64+0x12], R29 ;  /* 0x0000121d04005986 */ /* 0x000fe2000c101524 */
[----:B------:R-:W-:Y:S01]  /*9800*/  ISETP.GT.AND P5, PT, R0, 0x11, P1 ;  /* 0x000000110000780c */ /* 0x000fe20000fa4270 */
[-C--:B------:R-:W-:Y:S01]  /*9810*/  FMUL R70, R70, R155.reuse ;  /* 0x0000009b46467220 */ /* 0x080fe20000400000 */
[----:B------:R-:W-:Y:S01]  /*9820*/  F2FP.F16.F32.PACK_AB R58, RZ, R58 ;  /* 0x0000003aff3a723e */ /* 0x000fe200000000ff */
[----:B------:R0:W-:Y:S01]  /*9830*/  @P0 STG.E.U16 desc[UR36][R6.64+0x10], R30 ;  /* 0x0000101e06000986 */ /* 0x0001e2000c101524 */
        /* <DEDUP_REMOVED lines=13> */
[--C-:B0-----:R-:W-:Y:S01]  /*9910*/  @P0 IMAD.MOV.U32 R6, RZ, RZ, R14.reuse ;  /* 0x000000ffff060224 */ /* 0x101fe200078e000e */
[----:B------:R-:W-:Y:S01]  /*9920*/  F2FP.F16.F32.PACK_AB R62, RZ, R62 ;  /* 0x0000003eff3e723e */ /* 0x000fe200000000ff */
[--C-:B------:R-:W-:Y:S01]  /*9930*/  @P0 IMAD.MOV.U32 R7, RZ, RZ, R15.reuse ;  /* 0x000000ffff070224 */ /* 0x100fe200078e000f */
[----:B------:R-:W-:Y:S01]  /*9940*/  F2FP.F16.F32.PACK_AB R63, RZ, R63 ;  /* 0x0000003fff3f723e */ /* 0x000fe200000000ff */
[-C--:B------:R-:W-:Y:S01]  /*9950*/  FMUL R74, R74, R155.reuse ;  /* 0x0000009b4a4a7220 */ /* 0x080fe20000400000 */
[----:B------:R-:W-:Y:S01]  /*9960*/  F2FP.F16.F32.PACK_AB R64, RZ, R64 ;  /* 0x00000040ff40723e */ /* 0x000fe200000000ff */
[-C--:B------:R-:W-:Y:S01]  /*9970*/  FMUL R75, R75, R155.reuse ;  /* 0x0000009b4b4b7220 */ /* 0x080fe20000400000 */
[----:B------:R0:W-:Y:S01]  /*9980*/  @P0 STG.E.U16 desc[UR36][R6.64+0x20], R34 ;  /* 0x0000202206000986 */ /* 0x0001e2000c101524 */
        /* <DEDUP_REMOVED lines=11> */
[--C-:B0-----:R-:W-:Y:S01]  /*9a40*/  @P3 IMAD.MOV.U32 R7, RZ, RZ, R15.reuse ;  /* 0x000000ffff073224 */ /* 0x101fe200078e000f */
[----:B------:R-:W-:Y:S01]  /*9a50*/  @P3 MOV R6, R14 ;  /* 0x0000000e00063202 */ /* 0x000fe20000000f00 */
[-C--:B------:R-:W-:Y:S01]  /*9a60*/  FMUL R81, R81, R155.reuse ;  /* 0x0000009b51517220 */ /* 0x080fe20000400000 */
[----:B------:R-:W-:Y:S01]  /*9a70*/  F2FP.F16.F32.PACK_AB R70, RZ, R70 ;  /* 0x00000046ff46723e */ /* 0x000fe200000000ff */
[----:B------:R-:W-:Y:S01]  /*9a80*/  FMUL R82, R82, R155 ;  /* 0x0000009b52527220 */ /* 0x000fe20000400000 */
[----:B------:R-:W-:Y:S01]  /*9a90*/  F2FP.F16.F32.PACK_AB R71, RZ, R71 ;  /* 0x00000047ff47723e */ /* 0x000fe200000000ff */
[----:B------:R0:W-:Y:S01]  /*9aa0*/  @P3 STG.E.U16 desc[UR36][R6.64+0x22], R35 ;  /* 0x0000222306003986 */ /* 0x0001e2000c101524 */
        /* <DEDUP_REMOVED lines=9> */
[----:B------:R-:W-:Y:S01]  /*9b40*/  FMUL R85, R85, R155 ;  /* 0x0000009b55557220 */ /* 0x000fe20000400000 */
[----:B------:R-:W-:Y:S01]  /*9b50*/  F2FP.F16.F32.PACK_AB R74, RZ, R74 ;  /* 0x0000004aff4a723e */ /* 0x000fe200000000ff */
[----:B0-----:R-:W-:Y:S01]  /*9b60*/  @P0 IMAD.MOV.U32 R6, RZ, RZ, R14 ;  /* 0x000000ffff060224 */ /* 0x001fe200078e000e */
[----:B------:R-:W-:Y:S01]  /*9b70*/  F2FP.F16.F32.PACK_AB R75, RZ, R75 ;  /* 0x0000004bff4b723e */ /* 0x000fe200000000ff */
[----:B------:R-:W-:Y:S01]  /*9b80*/  @P0 IMAD.MOV.U32 R7, RZ, RZ, R15 ;  /* 0x000000ffff070224 */ /* 0x000fe200078e000f */
[----:B------:R-:W-:Y:S01]  /*9b90*/  F2FP.F16.F32.PACK_AB R76, RZ, R76 ;  /* 0x0000004cff4c723e */ /* 0x000fe200000000ff */
[----:B------:R-:W-:Y:S01]  /*9ba0*/  FMUL R86, R86, R155 ;  /* 0x0000009b56567220 */ /* 0x000fe20000400000 */
[----:B------:R-:W-:Y:S01]  /*9bb0*/  F2FP.F16.F32.PACK_AB R77, RZ, R77 ;  /* 0x0000004dff4d723e */ /* 0x000fe200000000ff */
[----:B------:R-:W-:Y:S01]  /*9bc0*/  FMUL R87, R87, R155 ;  /* 0x0000009b57577220 */ /* 0x000fe20000400000 */
[----:B------:R0:W-:Y:S01]  /*9bd0*/  @P0 STG.E.U16 desc[UR36][R6.64+0x30], R38 ;  /* 0x0000302606000986 */ /* 0x0001e2000c101524 */
[----:B------:R-:W-:-:S02]  /*9be0*/  ISETP.GT.AND P0, PT, R0, 0x20, P2 ;  /* 0x000000200000780c */ /* 0x000fc40001704270 */
[----:B------:R-:W-:Y:S02]  /*9bf0*/  F2FP.F16.F32.PACK_AB R78, RZ, R78 ;  /* 0x0000004eff4e723e */ /* 0x000fe400000000ff */
[----:B------:R-:W-:Y:S02]  /*9c00*/  F2FP.F16.F32.PACK_AB R79, RZ, R79 ;  /* 0x0000004fff4f723e */ /* 0x000fe400000000ff */
[----:B------:R-:W-:Y:S02]  /*9c10*/  F2FP.F16.F32.PACK_AB R80, RZ, R80 ;  /* 0x00000050ff50723e */ /* 0x000fe400000000ff */
[----:B------:R-:W-:Y:S02]  /*9c20*/  F2FP.F16.F32.PACK_AB R81, RZ, R81 ;  /* 0x00000051ff51723e */ /* 0x000fe400000000ff */
[----:B------:R-:W-:Y:S01]  /*9c30*/  F2FP.F16.F32.PACK_AB R82, RZ, R82 ;  /* 0x00000052ff52723e */ /* 0x000fe200000000ff */
[----:B0-----:R-:W-:Y:S01]  /*9c40*/  @P3 IMAD.MOV.U32 R6, RZ, RZ, R14 ;  /* 0x000000ffff063224 */ /* 0x001fe200078e000e */
[----:B------:R-:W-:Y:S01]  /*9c50*/  F2FP.F16.F32.PACK_AB R83, RZ, R83 ;  /* 0x00000053ff53723e */ /* 0x000fe200000000ff */
[----:B------:R-:W-:Y:S01]  /*9c60*/  @P3 IMAD.MOV.U32 R7, RZ, RZ, R15 ;  /* 0x000000ffff073224 */ /* 0x000fe200078e000f */
[----:B------:R-:W-:-:S02]  /*9c70*/  F2FP.F16.F32.PACK_AB R84, RZ, R84 ;  /* 0x00000054ff54723e */ /* 0x000fc400000000ff */
[----:B------:R-:W-:Y:S02]  /*9c80*/  F2FP.F16.F32.PACK_AB R85, RZ, R85 ;  /* 0x00000055ff55723e */ /* 0x000fe400000000ff */
[----:B------:R0:W-:Y:S01]  /*9c90*/  @P3 STG.E.U16 desc[UR36][R6.64+0x32], R39 ;  /* 0x0000322706003986 */ /* 0x0001e2000c101524 */
[C---:B------:R-:W-:Y:S02]  /*9ca0*/  ISETP.GT.AND P3, PT, R0.reuse, 0x21, P2 ;  /* 0x000000210000780c */ /* 0x040fe40001764270 */
[----:B------:R-:W-:Y:S01]  /*9cb0*/  F2FP.F16.F32.PACK_AB R86, RZ, R86 ;  /* 0x00000056ff56723e */ /* 0x000fe200000000ff */
[----:B------:R-:W-:Y:S01]  /*9cc0*/  @P4 STG.E.U16 desc[UR36][R4.64+0x40], R40 ;  /* 0x0000402804004986 */ /* 0x000fe2000c101524 */
[C---:B------:R-:W-:Y:S02]  /*9cd0*/  ISETP.GT.AND P4, PT, R0.reuse, 0x28, P1 ;  /* 0x000000280000780c */ /* 0x040fe40000f84270 */
[----:B------:R-:W-:Y:S01]  /*9ce0*/  F2FP.F16.F32.PACK_AB R87, RZ, R87 ;  /* 0x00000057ff57723e */ /* 0x000fe200000000ff */
[----:B------:R-:W-:Y:S01]  /*9cf0*/  @P5 STG.E.U16 desc[UR36][R4.64+0x42], R41 ;  /* 0x0000422904005986 */ /* 0x000fe2000c101524 */
[----:B------:R-:W-:Y:S01]  /*9d00*/  ISETP.GT.AND P5, PT, R0, 0x29, P1 ;  /* 0x000000290000780c */ /* 0x000fe20000fa4270 */
[----:B0-----:R-:W-:-:S02]  /*9d10*/  @P0 IMAD.MOV.U32 R6, RZ, RZ, R14 ;  /* 0x000000ffff060224 */ /* 0x001fc400078e000e */
[----:B------:R-:W-:-:S05]  /*9d20*/  @P0 IMAD.MOV.U32 R7, RZ, RZ, R15 ;  /* 0x000000ffff070224 */ /* 0x000fca00078e000f */
[----:B------:R0:W-:Y:S01]  /*9d30*/  @P0 STG.E.U16 desc[UR36][R6.64+0x40], R42 ;  /* 0x0000402a06000986 */ /* 0x0001e2000c101524 */
[----:B------:R-:W-:Y:S01]  /*9d40*/  ISETP.GT.AND P0, PT, R0, 0x28, P2 ;  /* 0x000000280000780c */ /* 0x000fe20001704270 */
[----:B0-----:R-:W-:Y:S01]  /*9d50*/  @P3 IMAD.MOV.U32 R6, RZ, RZ, R14 ;  /* 0x000000ffff063224 */ /* 0x001fe200078e000e */
[----:B------:R-:W-:-:S05]  /*9d60*/  @P3 MOV R7, R15 ;  /* 0x0000000f00073202 */ /* 0x000fca0000000f00 */
[----:B------:R0:W-:Y:S01]  /*9d70*/  @P3 STG.E.U16 desc[UR36][R6.64+0x42], R43 ;  /* 0x0000422b06003986 */ /* 0x0001e2000c101524 */
[----:B------:R-:W-:-:S03]  /*9d80*/  ISETP.GT.AND P3, PT, R0, 0x29, P2 ;  /* 0x000000290000780c */ /* 0x000fc60001764270 */
[----:B------:R-:W-:Y:S01]  /*9d90*/  @P4 STG.E.U16 desc[UR36][R4.64+0x50], R44 ;  /* 0x0000502c04004986 */ /* 0x000fe2000c101524 */
[----:B------:R-:W-:-:S03]  /*9da0*/  ISETP.GT.AND P4, PT, R0, 0x30, P1 ;  /* 0x000000300000780c */ /* 0x000fc60000f84270 */
[----:B------:R-:W-:Y:S01]  /*9db0*/  @P5 STG.E.U16 desc[UR36][R4.64+0x52], R45 ;  /* 0x0000522d04005986 */ /* 0x000fe2000c101524 */
[----:B------:R-:W-:Y:S01]  /*9dc0*/  ISETP.GT.AND P5, PT, R0, 0x31, P1 ;  /* 0x000000310000780c */ /* 0x000fe20000fa4270 */
[----:B0-----:R-:W-:Y:S02]  /*9dd0*/  @P0 IMAD.MOV.U32 R6, RZ, RZ, R14 ;  /* 0x000000ffff060224 */ /* 0x001fe400078e000e */
[----:B------:R-:W-:-:S05]  /*9de0*/  @P0 IMAD.MOV.U32 R7, RZ, RZ, R15 ;  /* 0x000000ffff070224 */ /* 0x000fca00078e000f */
[----:B------:R0:W-:Y:S01]  /*9df0*/  @P0 STG.E.U16 desc[UR36][R6.64+0x50], R46 ;  /* 0x0000502e06000986 */ /* 0x0001e2000c101524 */
[----:B------:R-:W-:Y:S01]  /*9e00*/  ISETP.GT.AND P0, PT, R0, 0x30, P2 ;  /* 0x000000300000780c */ /* 0x000fe20001704270 */
[----:B0-----:R-:W-:Y:S02]  /*9e10*/  @P3 IMAD.MOV.U32 R6, RZ, RZ, R14 ;  /* 0x000000ffff063224 */ /* 0x001fe400078e000e */
[----:B------:R-:W-:-:S05]  /*9e20*/  @P3 IMAD.MOV.U32 R7, RZ, RZ, R15 ;  /* 0x000000ffff073224 */ /* 0x000fca00078e000f */
        /* <DEDUP_REMOVED lines=17> */
[----:B------:R-:W-:Y:S02]  /*9f40*/  ISETP.GT.AND P5, PT, R0, 0x41, P1 ;  /* 0x000000410000780c */ /* 0x000fe40000fa4270 */
[----:B0-----:R-:W-:Y:S01]  /*9f50*/  @P0 MOV R6, R14 ;  /* 0x0000000e00060202 */ /* 0x001fe20000000f00 */
        /* <DEDUP_REMOVED lines=23> */
[----:B0-----:R-:W-:Y:S01]  /*a0d0*/  @P0 IMAD.MOV.U32 R6, RZ, RZ, R14 ;  /* 0x000000ffff060224 */ /* 0x001fe200078e000e */
[----:B------:R-:W-:-:S05]  /*a0e0*/  @P0 MOV R7, R15 ;  /* 0x0000000f00070202 */ /* 0x000fca0000000f00 */
        /* <DEDUP_REMOVED lines=25> */
[----:B------:R-:W-:Y:S02]  /*a280*/  ISETP.GT.AND P0, PT, R0, 0x60, P2 ;  /* 0x000000600000780c */ /* 0x000fe40001704270 */
[----:B0-----:R-:W-:Y:S01]  /*a290*/  @P3 MOV R6, R14 ;  /* 0x0000000e00063202 */ /* 0x001fe20000000f00 */
        /* <DEDUP_REMOVED lines=23> */
[----:B0-----:R-:W-:Y:S01]  /*a410*/  @P3 IMAD.MOV.U32 R6, RZ, RZ, R14 ;  /* 0x000000ffff063224 */ /* 0x001fe200078e000e */
[----:B------:R-:W-:-:S05]  /*a420*/  @P3 MOV R7, R15 ;  /* 0x0000000f00073202 */ /* 0x000fca0000000f00 */
[----:B------:R0:W-:Y:S01]  /*a430*/  @P3 STG.E.U16 desc[UR36][R6.64+0xd2], R79 ;  /* 0x0000d24f06003986 */ /* 0x0001e2000c101524 */
[C---:B------:R-:W-:Y:S02]  /*a440*/  ISETP.GT.AND P3, PT, R0.reuse, 0x78, P1 ;  /* 0x000000780000780c */ /* 0x040fe40000f64270 */
[C---:B------:R-:W-:Y:S01]  /*a450*/  ISETP.GT.AND P1, PT, R0.reuse, 0x79, P1 ;  /* 0x000000790000780c */ /* 0x040fe20000f24270 */
[----:B------:R-:W-:Y:S01]  /*a460*/  @P4 STG.E.U16 desc[UR36][R4.64+0xe0], R80 ;  /* 0x0000e05004004986 */ /* 0x000fe2000c101524 */
[----:B------:R-:W-:-:S03]  /*a470*/  ISETP.GT.AND P4, PT, R0, 0x71, P2 ;  /* 0x000000710000780c */ /* 0x000fc60001784270 */
[----:B------:R-:W-:Y:S01]  /*a480*/  @P5 STG.E.U16 desc[UR36][R4.64+0xe2], R81 ;  /* 0x0000e25104005986 */ /* 0x000fe2000c101524 */
[C---:B------:R-:W-:Y:S02]  /*a490*/  ISETP.GT.AND P5, PT, R0.reuse, 0x78, P2 ;  /* 0x000000780000780c */ /* 0x040fe400017a4270 */
[----:B------:R-:W-:Y:S01]  /*a4a0*/  ISETP.GT.AND P2, PT, R0, 0x79, P2 ;  /* 0x000000790000780c */ /* 0x000fe20001744270 */
[----:B0-----:R-:W-:Y:S02]  /*a4b0*/  @P0 IMAD.MOV.U32 R6, RZ, RZ, R14 ;  /* 0x000000ffff060224 */ /* 0x001fe400078e000e */
[----:B------:R-:W-:-:S05]  /*a4c0*/  @P0 IMAD.MOV.U32 R7, RZ, RZ, R15 ;  /* 0x000000ffff070224 */ /* 0x000fca00078e000f */
[----:B------:R0:W-:Y:S02]  /*a4d0*/  @P0 STG.E.U16 desc[UR36][R6.64+0xe0], R82 ;  /* 0x0000e05206000986 */ /* 0x0001e4000c101524 */
[----:B0-----:R-:W-:Y:S02]  /*a4e0*/  @P4 IMAD.MOV.U32 R6, RZ, RZ, R14 ;  /* 0x000000ffff064224 */ /* 0x001fe400078e000e */
[----:B------:R-:W-:-:S05]  /*a4f0*/  @P4 IMAD.MOV.U32 R7, RZ, RZ, R15 ;  /* 0x000000ffff074224 */ /* 0x000fca00078e000f */
[----:B------:R-:W-:Y:S04]  /*a500*/  @P4 STG.E.U16 desc[UR36][R6.64+0xe2], R83 ;  /* 0x0000e25306004986 */ /* 0x000fe8000c101524 */
[----:B------:R-:W-:Y:S04]  /*a510*/  @P3 STG.E.U16 desc[UR36][R4.64+0xf0], R84 ;  /* 0x0000f05404003986 */ /* 0x000fe8000c101524 */
[----:B------:R0:W-:Y:S02]  /*a520*/  @P1 STG.E.U16 desc[UR36][R4.64+0xf2], R85 ;  /* 0x0000f25504001986 */ /* 0x0001e4000c101524 */
[----:B0-----:R-:W-:-:S02]  /*a530*/  @P5 IMAD.MOV.U32 R4, RZ, RZ, R14 ;  /* 0x000000ffff045224 */ /* 0x001fc400078e000e */
[----:B------:R-:W-:-:S05]  /*a540*/  @P5 IMAD.MOV.U32 R5, RZ, RZ, R15 ;  /* 0x000000ffff055224 */ /* 0x000fca00078e000f */
[----:B------:R0:W-:Y:S04]  /*a550*/  @P5 STG.E.U16 desc[UR36][R4.64+0xf0], R86 ;  /* 0x0000f05604005986 */ /* 0x0001e8000c101524 */
[----:B------:R0:W-:Y:S02]  /*a560*/  @P2 STG.E.U16 desc[UR36][R14.64+0xf2], R87 ;  /* 0x0000f2570e002986 */ /* 0x0001e4000c101524 */
.L_x_284:
[----:B------:R-:W-:Y:S05]  /*a570*/  BSYNC B0 ;  /* 0x0000000000007941 */ /* 0x000fea0003800000 */
.L_x_32:
[----:B------:R-:W-:Y:S01]  /*a580*/  ULDC UR4, c[0x0][0xc] ;  /* 0x0000030000047ab9 */ /* 0x000fe20000000800 */
[----:B------:R-:W-:Y:S01]  /*a590*/  ULDC UR5, c[0x0][0x10] ;  /* 0x0000040000057ab9 */ /* 0x000fe20000000800 */
[----:B0-----:R-:W0:Y:S01]  /*a5a0*/  LDC R3, c[0x0][0x14] ;  /* 0x00000500ff037b82 */ /* 0x001e220000000800 */
[----:B------:R-:W-:Y:S01]  /*a5b0*/  UIMAD.WIDE.U32 UR4, UR4, UR5, URZ ;  /* 0x00000005040472a5 */ /* 0x000fe2000f8e003f */
[----:B------:R-:W-:Y:S01]  /*a5c0*/  PRMT R0, RZ, 0x7610, R0 ;  /* 0x00007610ff007816 */ /* 0x000fe20000000000 */
[----:B-----5:R-:W-:Y:S01]  /*a5d0*/  IMAD.MOV.U32 R154, RZ, RZ, -0x1 ;  /* 0xffffffffff9a7424 */ /* 0x020fe200078e00ff */
[----:B------:R-:W-:-:S03]  /*a5e0*/  MOV R23, 0xffffffff ;  /* 0xffffffff00177802 */ /* 0x000fc60000000f00 */
[----:B0-----:R-:W-:-:S04]  /*a5f0*/  IMAD.WIDE.U32 R16, R3, UR4, R16 ;  /* 0x0000000403107c25 */ /* 0x001fc8000f8e0010 */
[----:B------:R-:W-:Y:S01]  /*a600*/  IMAD R3, R3, UR5, RZ ;  /* 0x0000000503037c24 */ /* 0x000fe2000f8e02ff */
[----:B------:R-:W-:Y:S02]  /*a610*/  ULDC.64 UR4, c[0x0][0x650] ;  /* 0x0001940000047ab9 */ /* 0x000fe40000000a00 */
[----:B------:R-:W-:Y:S01]  /*a620*/  ISETP.GE.U32.AND P0, PT, R16, UR4, PT ;  /* 0x0000000410007c0c */ /* 0x000fe2000bf06070 */
[----:B------:R-:W-:-:S05]  /*a630*/  IMAD.IADD R17, R17, 0x1, R3 ;  /* 0x0000000111117824 */ /* 0x000fca00078e0203 */
[----:B------:R-:W-:-:S13]  /*a640*/  ISETP.GE.U32.AND.EX P0, PT, R17, UR5, PT, P0 ;  /* 0x0000000511007c0c */ /* 0x000fda000bf06100 */
[----:B------:R-:W-:Y:S05]  /*a650*/  @P0 BRA `(.L_x_285) ;  /* 0x0000000400640947 */ /* 0x000fea0003800000 */
[----:B------:R-:W0:Y:S01]  /*a660*/  S2R R12, SR_CTAID.X ;  /* 0x00000000000c7919 */ /* 0x000e220000002500 */
[----:B-12---:R-:W1:Y:S01]  /*a670*/  LDC.64 R10, c[0x0][0x628] ;  /* 0x00018a00ff0a7b82 */ /* 0x006e620000000a00 */
[----:B------:R-:W-:Y:S01]  /*a680*/  ULDC UR4, c[0x0][0x150] ;  /* 0x0000540000047ab9 */ /* 0x000fe20000000800 */
[----:B------:R-:W-:Y:S01]  /*a690*/  IMAD.MOV.U32 R8, RZ, RZ, R16 ;  /* 0x000000ffff087224 */ /* 0x000fe200078e0010 */
[----:B------:R-:W2:Y:S01]  /*a6a0*/  S2R R24, SR_CTAID.Y ;  /* 0x0000000000187919 */ /* 0x000ea20000002600 */
[----:B------:R-:W-:-:S04]  /*a6b0*/  IMAD.MOV.U32 R9, RZ, RZ, R17 ;  /* 0x000000ffff097224 */ /* 0x000fc800078e0011 */
[----:B------:R-:W2:Y:S08]  /*a6c0*/  LDC R21, c[0x0][0x144] ;  /* 0x00005100ff157b82 */ /* 0x000eb00000000800 */
[----:B------:R-:W2:Y:S08]  /*a6d0*/  LDC R0, c[0x0][0x630] ;  /* 0x00018c00ff007b82 */ /* 0x000eb00000000800 */
[----:B------:R-:W2:Y:S01]  /*a6e0*/  LDC.64 R14, c[0x0][0x620] ;  /* 0x00018800ff0e7b82 */ /* 0x000ea20000000a00 */
[----:B-1----:R-:W-:-:S04]  /*a6f0*/  ISETP.NE.U32.AND P0, PT, R10, RZ, PT ;  /* 0x000000ff0a00720c */ /* 0x002fc80003f05070 */
[----:B------:R-:W-:Y:S02]  /*a700*/  ISETP.NE.AND.EX P0, PT, R11, RZ, PT, P0 ;  /* 0x000000ff0b00720c */ /* 0x000fe40003f05300 */
[----:B0-----:R-:W-:-:S05]  /*a710*/  I2FP.F32.U32 R3, R12 ;  /* 0x0000000c00037245 */ /* 0x001fca0000201000 */
[----:B------:R-:W-:-:S04]  /*a720*/  FMUL R3, R3, UR4 ;  /* 0x0000000403037c20 */ /* 0x000fc80008400000 */
[----:B------:R0:W1:Y:S02]  /*a730*/  F2I.U32.TRUNC.NTZ R20, R3 ;  /* 0x0000000300147305 */ /* 0x000064000020f000 */
[----:B------:R-:W-:Y:S05]  /*a740*/  @!P0 BRA `(.L_x_286) ;  /* 0x0000000000288947 */ /* 0x000fea0003800000 */
[----:B0-----:R-:W0:Y:S02]  /*a750*/  LDC R3, c[0x0][0x634] ;  /* 0x00018d00ff037b82 */ /* 0x001e240000000800 */
        /* <DEDUP_REMOVED lines=9> */
.L_x_286:
[----:B------:R-:W5:Y:S01]  /*a7f0*/  LDC.64 R30, c[0x0][0x640] ;  /* 0x00019000ff1e7b82 */ /* 0x000f620000000a00 */
[-CC-:B--2---:R-:W-:Y:S01]  /*a800*/  SHF.R.U64 R23, R8, R0.reuse, R9.reuse ;  /* 0x0000000008177219 */ /* 0x184fe20000001209 */
[----:B-1----:R-:W-:Y:S01]  /*a810*/  IMAD.MOV R20, RZ, RZ, -R20 ;  /* 0x000000ffff147224 */ /* 0x002fe200078e0a14 */
[----:B------:R-:W-:Y:S01]  /*a820*/  SHF.R.U32.HI R0, RZ, R0, R9 ;  /* 0x00000000ff007219 */ /* 0x000fe20000011609 */
[----:B------:R-:W-:Y:S01]  /*a830*/  ULDC UR4, c[0x0][0x154] ;  /* 0x0000550000047ab9 */ /* 0x000fe20000000800 */
[----:B0-----:R-:W-:Y:S01]  /*a840*/  IADD3 R3, P0, RZ, -R23, RZ ;  /* 0x80000017ff037210 */ /* 0x001fe20007f1e0ff */
[----:B------:R-:W-:Y:S02]  /*a850*/  IMAD R26, R21, R20, R12 ;  /* 0x00000014151a7224 */ /* 0x000fe400078e020c */
[----:B------:R-:W0:Y:S01]  /*a860*/  LDC R6, c[0x0][0x618] ;  /* 0x00018600ff067b82 */ /* 0x000e220000000800 */
[----:B------:R-:W-:Y:S02]  /*a870*/  IMAD.MOV.U32 R7, RZ, RZ, 0x1 ;  /* 0x00000001ff077424 */ /* 0x000fe400078e00ff */
[----:B------:R-:W-:-:S04]  /*a880*/  IMAD.X R5, RZ, RZ, ~R0, P0 ;  /* 0x000000ffff057224 */ /* 0x000fc800000e0e00 */
[-C--:B------:R-:W-:Y:S01]  /*a890*/  IMAD R0, R5, R14.reuse, RZ ;  /* 0x0000000e05007224 */ /* 0x080fe200078e02ff */
[----:B------:R-:W1:Y:S01]  /*a8a0*/  LDC R8, c[0x0][0x608] ;  /* 0x00018200ff087b82 */ /* 0x000e620000000800 */
[----:B------:R-:W-:-:S04]  /*a8b0*/  IMAD.WIDE.U32 R4, R3, R14, R16 ;  /* 0x0000000e03047225 */ /* 0x000fc800078e0010 */
[----:B------:R-:W-:Y:S01]  /*a8c0*/  IMAD R3, R3, R15, R0 ;  /* 0x0000000f03037224 */ /* 0x000fe200078e0200 */
[----:B------:R-:W-:Y:S02]  /*a8d0*/  I2FP.F32.U32 R0, R24 ;  /* 0x0000001800007245 */ /* 0x000fe40000201000 */
[----:B------:R-:W2:Y:S01]  /*a8e0*/  LDC R28, c[0x0][0x658] ;  /* 0x00019600ff1c7b82 */ /* 0x000ea20000000800 */
[----:B------:R-:W-:Y:S01]  /*a8f0*/  IMAD.IADD R3, R5, 0x1, R3 ;  /* 0x0000000105037824 */ /* 0x000fe200078e0203 */
[----:B-----5:R-:W-:Y:S01]  /*a900*/  ISETP.NE.U32.AND P0, PT, R30, RZ, PT ;  /* 0x000000ff1e00720c */ /* 0x020fe20003f05070 */
[----:B------:R-:W-:Y:S01]  /*a910*/  FMUL R0, R0, UR4 ;  /* 0x0000000400007c20 */ /* 0x000fe20008400000 */
[----:B------:R-:W-:Y:S02]  /*a920*/  MOV R5, 0xffffffff ;  /* 0xffffffff00057802 */ /* 0x000fe40000000f00 */
[----:B------:R-:W-:Y:S01]  /*a930*/  ISETP.NE.AND.EX P0, PT, R31, RZ, PT, P0 ;  /* 0x000000ff1f00720c */ /* 0x000fe20003f05300 */
[----:B------:R1:W2:Y:S01]  /*a940*/  F2I.U32.TRUNC.NTZ R13, R0 ;  /* 0x00000000000d7305 */ /* 0x0002a2000020f000 */
[----:B------:R-:W3:Y:S01]  /*a950*/  LDC R15, c[0x0][0x148] ;  /* 0x00005200ff0f7b82 */ /* 0x000ee20000000800 */
[----:B0-----:R-:W-:-:S02]  /*a960*/  SHF.R.U64 R12, R4, R6, R3 ;  /* 0x00000006040c7219 */ /* 0x001fc40000001203 */
[----:B------:R-:W-:-:S05]  /*a970*/  SHF.R.U32.HI R3, RZ, R6, R3 ;  /* 0x00000006ff037219 */ /* 0x000fca0000011603 */
[----:B------:R-:W0:Y:S01]  /*a980*/  LDC R20, c[0x0][0x600] ;  /* 0x00018000ff147b82 */ /* 0x000e220000000800 */
[-CC-:B-1----:R-:W-:Y:S02]  /*a990*/  SHF.R.U64 R10, R12, R8.reuse, R3.reuse ;  /* 0x000000080c0a7219 */ /* 0x182fe40000001203 */
[----:B------:R-:W-:-:S05]  /*a9a0*/  SHF.R.U32.HI R3, RZ, R8, R3 ;  /* 0x00000008ff037219 */ /* 0x000fca0000011603 */
[----:B------:R-:W1:Y:S01]  /*a9b0*/  LDC R21, c[0x0][0x648] ;  /* 0x00019200ff157b82 */ /* 0x000e620000000800 */
[-C--:B--2---:R-:W-:Y:S02]  /*a9c0*/  SHF.L.U32 R4, R5, R28.reuse, RZ ;  /* 0x0000001c05047219 */ /* 0x084fe400000006ff */
[-CC-:B------:R-:W-:Y:S02]  /*a9d0*/  SHF.R.U64 R14, R10, R28.reuse, R3.reuse ;  /* 0x0000001c0a0e7219 */ /* 0x180fe40000001203 */
[----:B------:R-:W-:Y:S02]  /*a9e0*/  SHF.R.U32.HI R5, RZ, R28, R3 ;  /* 0x0000001cff057219 */ /* 0x000fe40000011603 */
[----:B------:R-:W-:Y:S01]  /*a9f0*/  LOP3.LUT R153, RZ, R4, RZ, 0x33, !PT ;  /* 0x00000004ff997212 */ /* 0x000fe200078e33ff */
[----:B------:R-:W2:Y:S01]  /*aa00*/  LDC R25, c[0x0][0x638] ;  /* 0x00018e00ff197b82 */ /* 0x000ea20000000800 */
[----:B------:R-:W-:Y:S01]  /*aa10*/  SHF.L.U32 R28, R7, R28, RZ ;  /* 0x0000001c071c7219 */ /* 0x000fe200000006ff */
[----:B------:R-:W-:-:S06]  /*aa20*/  IMAD.MOV.U32 R4, RZ, RZ, R14 ;  /* 0x000000ffff047224 */ /* 0x000fcc00078e000e */
[----:B------:R-:W0:Y:S01]  /*aa30*/  LDC R27, c[0x0][0x610] ;  /* 0x00018400ff1b7b82 */ /* 0x000e220000000800 */
[----:B------:R-:W-:Y:S05]  /*aa40*/  @!P0 BRA `(.L_x_287) ;  /* 0x0000000000288947 */ /* 0x000fea0003800000 */
[----:B------:R-:W5:Y:S02]  /*aa50*/  LDC R3, c[0x0][0x64c] ;  /* 0x00019300ff037b82 */ /* 0x000f640000000800 */
[----:B-----5:R-:W-:-:S05]  /*aa60*/  IADD3 R3, P0, R14, R3, RZ ;  /* 0x000000030e037210 */ /* 0x020fca0007f1e0ff */
        /* <DEDUP_REMOVED lines=8> */
.L_x_287:
[----:B------:R-:W-:Y:S01]  /*aaf0*/  ISETP.NE.AND P0, PT, R2, 0x1, PT ;  /* 0x000000010200780c */ /* 0x000fe20003f05270 */
[----:B------:R-:W-:Y:S01]  /*ab00*/  IMAD.MOV R13, RZ, RZ, -R13 ;  /* 0x000000ffff0d7224 */ /* 0x000fe200078e0a0d */
[----:B-1----:R-:W-:Y:S01]  /*ab10*/  SHF.R.U64 R0, R4, R21, R5 ;  /* 0x0000001504007219 */ /* 0x002fe20000001205 */
[----:B0-----:R-:W-:Y:S01]  /*ab20*/  VIADD R5, R20, 0xffffffff ;  /* 0xffffffff14057836 */ /* 0x001fe20000000000 */
[----:B------:R-:W-:-:S03]  /*ab30*/  LOP3.LUT R153, R10, R153, RZ, 0xc0, !PT ;  /* 0x000000990a997212 */ /* 0x000fc600078ec0ff */
[----:B------:R-:W-:Y:S01]  /*ab40*/  IMAD.MOV R3, RZ, RZ, -R0 ;  /* 0x000000ffff037224 */ /* 0x000fe200078e0a00 */
[----:B------:R-:W-:Y:S01]  /*ab50*/  LOP3.LUT R5, R12, R5, RZ, 0xc0, !PT ;  /* 0x000000050c057212 */ /* 0x000fe200078ec0ff */
[----:B------:R-:W-:Y:S02]  /*ab60*/  IMAD R153, R28, R0, R153 ;  /* 0x000000001c997224 */ /* 0x000fe400078e0299 */
[----:B--2---:R-:W-:Y:S01]  /*ab70*/  IMAD R0, R3, R25, R14 ;  /* 0x0000001903007224 */ /* 0x004fe200078e020e */
[----:B------:R-:W-:Y:S01]  /*ab80*/  MOV R3, 0x1 ;  /* 0x0000000100037802 */ /* 0x000fe20000000f00 */
[----:B---3--:R-:W-:Y:S02]  /*ab90*/  @P0 IMAD R26, R15, R13, R24 ;  /* 0x0000000d0f1a0224 */ /* 0x008fe400078e0218 */
[----:B------:R-:W-:Y:S01]  /*aba0*/  IMAD R4, R0, R20, R5 ;  /* 0x0000001400047224 */ /* 0x000fe200078e0205 */
[----:B------:R-:W-:Y:S01]  /*abb0*/  PRMT R0, R3, 0x7610, R0 ;  /* 0x0000761003007816 */ /* 0x000fe20000000000 */
[----:B------:R-:W-:-:S05]  /*abc0*/  IMAD R153, R153, R27, R26 ;  /* 0x0000001b99997224 */ /* 0x000fca00078e021a */
[----:B------:R-:W-:Y:S02]  /*abd0*/  SEL R154, R4, R153, !P0 ;  /* 0x00000099049a7207 */ /* 0x000fe40004000000 */
[----:B------:R-:W-:-:S07]  /*abe0*/  SEL R153, R153, R4, !P0 ;  /* 0x0000000499997207 */ /* 0x000fce0004000000 */
.L_x_285:
[----:B------:R-:W-:-:S13]  /*abf0*/  LOP3.LUT P0, RZ, R0, 0xff, RZ, 0xc0, !PT ;  /* 0x000000ff00ff7812 */ /* 0x000fda000780c0ff */
[----:B------:R-:W-:Y:S05]  /*ac00*/  @P0 BRA `(.L_x_288) ;  /* 0xffffff64007c0947 */ /* 0x000fea000383ffff */
[----:B------:R-:W-:Y:S05]  /*ac10*/  EXIT ;  /* 0x000000000000794d */ /* 0x000fea0003800000 */
.L_x_7:
[----:B0-----:R-:W-:Y:S01]  /*ac20*/  ULDC.64 UR4, c[0x0][0x650] ;  /* 0x0001940000047ab9 */ /* 0x001fe20000000a00 */
[----:B------:R-:W-:Y:S01]  /*ac30*/  PRMT R8, RZ, 0x7610, R8 ;  /* 0x00007610ff087816 */ /* 0x000fe20000000008 */
[----:B------:R-:W-:Y:S01]  /*ac40*/  IMAD.MOV.U32 R20, RZ, RZ, -0x1 ;  /* 0xffffffffff147424 */ /* 0x000fe200078e00ff */
[----:B------:R-:W-:Y:S01]  /*ac50*/  ISETP.GE.U32.AND P0, PT, R16, UR4, PT ;  /* 0x0000000410007c0c */ /* 0x000fe2000bf06070 */
[----:B------:R-:W-:Y:S02]  /*ac60*/  IMAD.MOV.U32 R21, RZ, RZ, -0x1 ;  /* 0xffffffffff157424 */ /* 0x000fe400078e00ff */
[----:B------:R-:W-:Y:S01]  /*ac70*/  IMAD.MOV.U32 R6, RZ, RZ, -0x1 ;  /* 0xffffffffff067424 */ /* 0x000fe200078e00ff */
        /* <DEDUP_REMOVED lines=20> */
.L_x_290:
[----:B------:R-:W0:Y:S01]  /*adc0*/  LDC.64 R28, c[0x0][0x640] ;  /* 0x00019000ff1c7b82 */ /* 0x000e220000000a00 */
[-CC-:B------:R-:W-:Y:S01]  /*add0*/  SHF.R.U64 R22, R12, R6.reuse, R13.reuse ;  /* 0x000000060c167219 */ /* 0x180fe2000000120d */
[----:B------:R-:W-:Y:S01]  /*ade0*/  IMAD.MOV.U32 R30, RZ, RZ, 0x1 ;  /* 0x00000001ff1e7424 */ /* 0x000fe200078e00ff */
[----:B------:R-:W-:Y:S02]  /*adf0*/  SHF.R.U32.HI R6, RZ, R6, R13 ;  /* 0x00000006ff067219 */ /* 0x000fe4000001160d */
[----:B------:R-:W-:-:S03]  /*ae00*/  IADD3 R11, P0, RZ, -R22, RZ ;  /* 0x80000016ff0b7210 */ /* 0x000fc60007f1e0ff */
[----:B------:R-:W1:Y:S01]  /*ae10*/  LDC R10, c[0x0][0x618] ;  /* 0x00018600ff0a7b82 */ /* 0x000e620000000800 */
[----:B------:R-:W-:-:S05]  /*ae20*/  IADD3.X R9, RZ, ~R6, RZ, P0, !PT ;  /* 0x80000006ff097210 */ /* 0x000fca00007fe4ff */
[-C--:B------:R-:W-:Y:S02]  /*ae30*/  IMAD R6, R9, R26.reuse, RZ ;  /* 0x0000001a09067224 */ /* 0x080fe400078e02ff */
[----:B------:R-:W2:Y:S01]  /*ae40*/  LDC R12, c[0x0][0x608] ;  /* 0x00018200ff0c7b82 */ /* 0x000ea20000000800 */
[----:B------:R-:W-:-:S04]  /*ae50*/  IMAD.WIDE.U32 R8, R11, R26, R16 ;  /* 0x0000001a0b087225 */ /* 0x000fc800078e0010 */
[----:B------:R-:W-:-:S03]  /*ae60*/  IMAD R11, R11, R27, R6 ;  /* 0x0000001b0b0b7224 */ /* 0x000fc600078e0206 */
[----:B------:R-:W3:Y:S01]  /*ae70*/  LDC R25, c[0x0][0x658] ;  /* 0x00019600ff197b82 */ /* 0x000ee20000000800 */
[----:B------:R-:W-:Y:S01]  /*ae80*/  IMAD.IADD R9, R9, 0x1, R11 ;  /* 0x0000000109097824 */ /* 0x000fe200078e020b */
[----:B0-----:R-:W-:-:S04]  /*ae90*/  ISETP.NE.U32.AND P0, PT, R28, RZ, PT ;  /* 0x000000ff1c00720c */ /* 0x001fc80003f05070 */
[----:B------:R-:W-:Y:S02]  /*aea0*/  ISETP.NE.AND.EX P0, PT, R29, RZ, PT, P0 ;  /* 0x000000ff1d00720c */ /* 0x000fe40003f05300 */
[----:B------:R-:W0:Y:S01]  /*aeb0*/  LDC R20, c[0x0][0x600] ;  /* 0x00018000ff147b82 */ /* 0x000e220000000800 */
[-CC-:B-1----:R-:W-:Y:S01]  /*aec0*/  SHF.R.U64 R14, R8, R10.reuse, R9.reuse ;  /* 0x0000000a080e7219 */ /* 0x182fe20000001209 */
[----:B------:R-:W-:Y:S01]  /*aed0*/  IMAD.MOV.U32 R8, RZ, RZ, -0x1 ;  /* 0xffffffffff087424 */ /* 0x000fe200078e00ff */
[----:B------:R-:W-:-:S05]  /*aee0*/  SHF.R.U32.HI R9, RZ, R10, R9 ;  /* 0x0000000aff097219 */ /* 0x000fca0000011609 */
[----:B------:R-:W1:Y:S01]  /*aef0*/  LDC R26, c[0x0][0x648] ;  /* 0x00019200ff1a7b82 */ /* 0x000e620000000800 */
[-CC-:B--2---:R-:W-:Y:S02]  /*af00*/  SHF.R.U64 R21, R14, R12.reuse, R9.reuse ;  /* 0x0000000c0e157219 */ /* 0x184fe40000001209 */
[----:B------:R-:W-:-:S05]  /*af10*/  SHF.R.U32.HI R6, RZ, R12, R9 ;  /* 0x0000000cff067219 */ /* 0x000fca0000011609 */
[----:B------:R-:W2:Y:S01]  /*af20*/  LDC R27, c[0x0][0x638] ;  /* 0x00018e00ff1b7b82 */ /* 0x000ea20000000800 */
[-C--:B---3--:R-:W-:Y:S02]  /*af30*/  SHF.L.U32 R8, R8, R25.reuse, RZ ;  /* 0x0000001908087219 */ /* 0x088fe400000006ff */
[-CC-:B------:R-:W-:Y:S02]  /*af40*/  SHF.R.U64 R23, R21, R25.reuse, R6.reuse ;  /* 0x0000001915177219 */ /* 0x180fe40000001206 */
[----:B------:R-:W-:Y:S02]  /*af50*/  LOP3.LUT R32, RZ, R8, RZ, 0x33, !PT ;  /* 0x00000008ff207212 */ /* 0x000fe400078e33ff */
[----:B------:R-:W-:Y:S01]  /*af60*/  SHF.R.U32.HI R9, RZ, R25, R6 ;  /* 0x00000019ff097219 */ /* 0x000fe20000011606 */
[----:B------:R-:W3:Y:S01]  /*af70*/  LDC R31, c[0x0][0x610] ;  /* 0x00018400ff1f7b82 */ /* 0x000ee20000000800 */
[----:B------:R-:W-:Y:S01]  /*af80*/  IMAD.MOV.U32 R8, RZ, RZ, R23 ;  /* 0x000000ffff087224 */ /* 0x000fe200078e0017 */
[----:B------:R-:W-:Y:S06]  /*af90*/  @!P0 BRA `(.L_x_291) ;  /* 0x0000000000288947 */ /* 0x000fec0003800000 */
        /* <DEDUP_REMOVED lines=10> */
.L_x_291:
[----:B------:R-:W-:Y:S02]  /*b040*/  ISETP.NE.AND P0, PT, R2, 0x1, PT ;  /* 0x000000010200780c */ /* 0x000fe40003f05270 */
[----:B-1----:R-:W-:Y:S01]  /*b050*/  SHF.R.U64 R6, R8, R26, R9 ;  /* 0x0000001a08067219 */ /* 0x002fe20000001209 */
[----:B0-----:R-:W-:Y:S01]  /*b060*/  VIADD R9, R20, 0xffffffff ;  /* 0xffffffff14097836 */ /* 0x001fe20000000000 */
[----:B------:R-:W-:Y:S02]  /*b070*/  SHF.L.U32 R30, R30, R25, RZ ;  /* 0x000000191e1e7219 */ /* 0x000fe400000006ff */
[----:B------:R-:W-:Y:S02]  /*b080*/  LOP3.LUT R5, R21, R32, RZ, 0xc0, !PT ;  /* 0x0000002015057212 */ /* 0x000fe400078ec0ff */
[----:B------:R-:W-:-:S03]  /*b090*/  IADD3 R8, -R6, RZ, RZ ;  /* 0x000000ff06087210 */ /* 0x000fc60007ffe1ff */
[----:B------:R-:W-:Y:S01]  /*b0a0*/  IMAD R6, R30, R6, R5 ;  /* 0x000000061e067224 */ /* 0x000fe200078e0205 */
[----:B------:R-:W-:Y:S01]  /*b0b0*/  LOP3.LUT R5, R14, R9, RZ, 0xc0, !PT ;  /* 0x000000090e057212 */ /* 0x000fe200078ec0ff */
[----:B------:R-:W-:Y:S02]  /*b0c0*/  @P0 IMAD R3, R7, R24, R4 ;  /* 0x0000001807030224 */ /* 0x000fe400078e0204 */
[----:B--2---:R-:W-:Y:S02]  /*b0d0*/  IMAD R4, R8, R27, R23 ;  /* 0x0000001b08047224 */ /* 0x004fe400078e0217 */
[----:B---3--:R-:W-:Y:S02]  /*b0e0*/  IMAD R3, R6, R31, R3 ;  /* 0x0000001f06037224 */ /* 0x008fe400078e0203 */
[----:B------:R-:W-:Y:S02]  /*b0f0*/  IMAD R4, R4, R20, R5 ;  /* 0x0000001404047224 */ /* 0x000fe400078e0205 */
[----:B------:R-:W-:-:S02]  /*b100*/  IMAD.MOV.U32 R8, RZ, RZ, 0x1 ;  /* 0x00000001ff087424 */ /* 0x000fc400078e00ff */
[----:B------:R-:W-:Y:S01]  /*b110*/  IMAD.MOV.U32 R6, RZ, RZ, R22 ;  /* 0x000000ffff067224 */ /* 0x000fe200078e0016 */
[----:B------:R-:W-:Y:S02]  /*b120*/  SEL R21, R4, R3, !P0 ;  /* 0x0000000304157207 */ /* 0x000fe40004000000 */
[----:B------:R-:W-:-:S07]  /*b130*/  SEL R20, R3, R4, !P0 ;  /* 0x0000000403147207 */ /* 0x000fce0004000000 */
.L_x_289:
[----:B------:R-:W-:-:S08]  /*b140*/  NOP ;  /* 0x0000000000007918 */ /* 0x000fd00000000000 */
[----:B------:R-:W0:-:S00]  /*b150*/  USETMAXREG.DEALLOC.CTAPOOL 0x28 ;  /* 0x00000028000079c8 */ /* 0x000e0000080e0500 */
[----:B0-----:R-:W-:-:S13]  /*b160*/  ISETP.NE.AND P0, PT, R0, RZ, PT ;  /* 0x000000ff0000720c */ /* 0x001fda0003f05270 */
[----:B------:R-:W-:Y:S05]  /*b170*/  @P0 EXIT ;  /* 0x000000000000094d */ /* 0x000fea0003800000 */
[----:B------:R-:W-:Y:S01]  /*b180*/  LOP3.LUT P0, RZ, R8, 0xff, RZ, 0xc0, !PT ;  /* 0x000000ff08ff7812 */ /* 0x000fe2000780c0ff */
[----:B------:R-:W-:Y:S02]  /*b190*/  IMAD.MOV.U32 R0, RZ, RZ, 0x1 ;  /* 0x00000001ff007424 */ /* 0x000fe400078e00ff */
[----:B------:R-:W-:-:S10]  /*b1a0*/  IMAD.MOV.U32 R3, RZ, RZ, RZ ;  /* 0x000000ffff037224 */ /* 0x000fd400078e00ff */
[----:B------:R-:W-:Y:S05]  /*b1b0*/  @!P0 BRA `(.L_x_292) ;  /* 0x0000000c00488947 */ /* 0x000fea0003800000 */
[----:B------:R-:W0:Y:S01]  /*b1c0*/  LDC R0, c[0x0][0x28c] ;  /* 0x0000a300ff007b82 */ /* 0x000e220000000800 */
[----:B------:R-:W1:Y:S01]  /*b1d0*/  S2R R11, SR_CgaCtaId ;  /* 0x00000000000b7919 */ /* 0x000e620000008800 */
[----:B------:R-:W-:Y:S01]  /*b1e0*/  ULDC UR5, c[0x0][0x600] ;  /* 0x0001800000057ab9 */ /* 0x000fe20000000800 */
[----:B------:R-:W-:Y:S01]  /*b1f0*/  ULDC UR4, c[0x0][0xc] ;  /* 0x0000030000047ab9 */ /* 0x000fe20000000800 */
[----:B------:R-:W-:Y:S01]  /*b200*/  UIADD3 UR16, UR5, -0x1, URZ ;  /* 0xffffffff05107890 */ /* 0x000fe2000fffe03f */
[----:B------:R-:W-:Y:S01]  /*b210*/  BSSY B0, `(.L_x_292) ;  /* 0x00000cc000007945 */ /* 0x000fe20003800000 */
[----:B------:R-:W-:Y:S01]  /*b220*/  ULDC UR6, c[0x0][0x658] ;  /* 0x0001960000067ab9 */ /* 0x000fe20000000800 */
[----:B------:R-:W-:Y:S01]  /*b230*/  ULDC UR5, c[0x0][0x10] ;  /* 0x0000040000057ab9 */ /* 0x000fe20000000800 */
[----:B------:R-:W-:Y:S01]  /*b240*/  UMOV UR7, 0xffffffff ;  /* 0xffffffff00077882 */ /* 0x000fe20000000000 */
[----:B------:R-:W-:Y:S01]  /*b250*/  UMOV UR8, 0x1 ;  /* 0x0000000100087882 */ /* 0x000fe20000000000 */
[----:B------:R-:W-:Y:S01]  /*b260*/  UIMAD.WIDE.U32 UR4, UR4, UR5, URZ ;  /* 0x00000005040472a5 */ /* 0x000fe2000f8e003f */
[----:B------:R-:W-:Y:S01]  /*b270*/  IMAD.MOV.U32 R9, RZ, RZ, 0x1 ;  /* 0x00000001ff097424 */ /* 0x000fe200078e00ff */
[----:B------:R-:W-:Y:S01]  /*b280*/  USHF.L.U32 UR7, UR7, UR6, URZ ;  /* 0x0000000607077299 */ /* 0x000fe2000800063f */
[----:B------:R-:W-:Y:S01]  /*b290*/  LOP3.LUT R13, R19, 0x2, RZ, 0xfc, !PT ;  /* 0x00000002130d7812 */ /* 0x000fe200078efcff */
[----:B------:R-:W-:-:S02]  /*b2a0*/  USHF.L.U32 UR18, UR8, UR6, URZ ;  /* 0x0000000608127299 */ /* 0x000fc4000800063f */
[----:B------:R-:W-:Y:S01]  /*b2b0*/  ULOP3.LUT UR17, URZ, UR7, URZ, 0x33, !UPT ;  /* 0x000000073f117292 */ /* 0x000fe2000f8e333f */
[----:B------:R-:W-:Y:S01]  /*b2c0*/  ULDC UR6, c[0x0][0x14] ;  /* 0x0000050000067ab9 */ /* 0x000fe20000000800 */
[----:B------:R-:W-:Y:S01]  /*b2d0*/  ULDC.64 UR22, c[0x0][0x198] ;  /* 0x0000660000167ab9 */ /* 0x000fe20000000a00 */
[----:B------:R-:W-:Y:S02]  /*b2e0*/  UIMAD.WIDE.U32 UR20, UR4, UR6, URZ ;  /* 0x00000006041472a5 */ /* 0x000fe4000f8e003f */
[----:B------:R-:W-:Y:S01]  /*b2f0*/  UIMAD UR13, UR5, UR6, URZ ;  /* 0x00000006050d72a4 */ /* 0x000fe2000f8e023f */
[----:B0-----:R-:W-:-:S03]  /*b300*/  VIADD R0, R0, 0x1f ;  /* 0x0000001f00007836 */ /* 0x001fc60000000000 */
[----:B------:R-:W-:Y:S02]  /*b310*/  UIADD3 UR13, UR21, UR13, URZ ;  /* 0x0000000d150d7290 */ /* 0x000fe4000fffe03f */
[----:B------:R-:W-:-:S04]  /*b320*/  SHF.R.S32.HI R3, RZ, 0x1f, R0 ;  /* 0x0000001fff037819 */ /* 0x000fc80000011400 */
[----:B------:R-:W-:Y:S01]  /*b330*/  LEA.HI R8, R3, R0, RZ, 0x5 ;  /* 0x0000000003087211 */ /* 0x000fe200078f28ff */
[----:B------:R-:W-:Y:S01]  /*b340*/  IMAD.MOV.U32 R0, RZ, RZ, 0x1 ;  /* 0x00000001ff007424 */ /* 0x000fe200078e00ff */
[C---:B-1----:R-:W-:Y:S01]  /*b350*/  SHF.L.U32 R10, R11.reuse, 0x6, RZ ;  /* 0x000000060b0a7819 */ /* 0x042fe200000006ff */
[----:B------:R-:W-:Y:S01]  /*b360*/  IMAD.SHL.U32 R11, R11, 0x800, RZ ;  /* 0x000008000b0b7824 */ /* 0x000fe200078e00ff */
[----:B------:R-:W-:Y:S01]  /*b370*/  SHF.R.S32.HI R8, RZ, 0x5, R8 ;  /* 0x00000005ff087819 */ /* 0x000fe20000011408 */
[----:B------:R-:W-:Y:S01]  /*b380*/  IMAD.MOV.U32 R3, RZ, RZ, RZ ;  /* 0x000000ffff037224 */ /* 0x000fe200078e00ff */
[----:B------:R-:W-:Y:S02]  /*b390*/  LOP3.LUT R10, R10, 0x40, RZ, 0xc0, !PT ;  /* 0x000000400a0a7812 */ /* 0x000fe400078ec0ff */
[----:B------:R-:W-:Y:S01]  /*b3a0*/  LOP3.LUT R11, R11, 0x800, RZ, 0xc0, !PT ;  /* 0x000008000b0b7812 */ /* 0x000fe200078ec0ff */
[----:B------:R-:W-:-:S07]  /*b3b0*/  VIADD R12, R8, 0x1 ;  /* 0x00000001080c7836 */ /* 0x000fce0000000000 */
.L_x_303:
[----:B------:R-:W-:-:S03]  /*b3c0*/  UMOV UR4, 0xffffffff ;  /* 0xffffffff00047882 */ /* 0x000fc60000000000 */
[----:B------:R-:W-:Y:S05]  /*b3d0*/  BRA.DIV UR4, `(.L_x_293) ;  /* 0x0000000e04a87947 */ /* 0x000fea000b800000 */
[----:B------:R-:W-:-:S13]  /*b3e0*/  ELECT P6, URZ, PT ;  /* 0x00000000003f782f */ /* 0x000fda00038c0000 */
.L_x_314:
[----:B------:R-:W0:Y:S01]  /*b3f0*/  LDC R4, c[0x0][0x28c] ;  /* 0x0000a300ff047b82 */ /* 0x000e220000000800 */
[----:B------:R-:W-:Y:S01]  /*b400*/  BSSY B1, `(.L_x_294) ;  /* 0x0000038000017945 */ /* 0x000fe20003800000 */
[----:B0-----:R-:W-:-:S13]  /*b410*/  ISETP.LT.OR P6, PT, R4, 0x1, !P6 ;  /* 0x000000010400780c */ /* 0x001fda00077c1670 */
[----:B------:R-:W-:Y:S05]  /*b420*/  @P6 BRA `(.L_x_295) ;  /* 0x0000000000d46947 */ /* 0x000fea0003800000 */
[----:B------:R-:W-:Y:S02]  /*b430*/  IMAD R21, R21, 0x80, R10 ;  /* 0x0000008015157824 */ /* 0x000fe400078e020a */
[----:B------:R-:W-:Y:S02]  /*b440*/  IMAD.SHL.U32 R22, R20, 0x100, RZ ;  /* 0x0000010014167824 */ /* 0x000fe400078e00ff */
[----:B------:R-:W-:Y:S02]  /*b450*/  IMAD.MOV.U32 R24, RZ, RZ, RZ ;  /* 0x000000ffff187224 */ /* 0x000fe400078e00ff */
[----:B------:R-:W-:Y:S02]  /*b460*/  IMAD.MOV.U32 R4, RZ, RZ, R12 ;  /* 0x000000ffff047224 */ /* 0x000fe400078e000c */
[----:B------:R-:W-:Y:S02]  /*b470*/  IMAD.MOV.U32 R5, RZ, RZ, R0 ;  /* 0x000000ffff057224 */ /* 0x000fe400078e0000 */
[----:B------:R-:W-:-:S07]  /*b480*/  IMAD.MOV.U32 R14, RZ, RZ, R3 ;  /* 0x000000ffff0e7224 */ /* 0x000fce00078e0003 */
.L_x_298:
[----:B------:R-:W0:Y:S01]  /*b490*/  S2R R20, SR_CgaCtaId ;  /* 0x0000000000147919 */ /* 0x000e220000008800 */
[----:B------:R-:W-:Y:S02]  /*b4a0*/  MOV R7, 0x400 ;  /* 0x0000040000077802 */ /* 0x000fe40000000f00 */
[----:B------:R-:W-:-:S13]  /*b4b0*/  LOP3.LUT P1, RZ, R18, 0x7f, RZ, 0xc0, !PT ;  /* 0x0000007f12ff7812 */ /* 0x000fda000782c0ff */
[----:B------:R-:W1:Y:S01]  /*b4c0*/  @!P1 LDC R15, c[0x0][0x500] ;  /* 0x00014000ff0f9b82 */ /* 0x000e620000000800 */
[----:B0-----:R-:W-:Y:S02]  /*b4d0*/  LEA R23, R20, R7, 0x18 ;  /* 0x0000000714177211 */ /* 0x001fe400078ec0ff */
[----:B------:R-:W-:Y:S02]  /*b4e0*/  SHF.L.U32 R7, R5, 0x1f, RZ ;  /* 0x0000001f05077819 */ /* 0x000fe400000006ff */
[----:B------:R-:W-:-:S04]  /*b4f0*/  LEA R20, R14, R23, 0x3 ;  /* 0x000000170e147211 */ /* 0x000fc800078e18ff */
[----:B------:R-:W0:Y:S02]  /*b500*/  SYNCS.PHASECHK.TRANS64.TRYWAIT P0, [R20+URZ+0x20], R7 ;  /* 0x00002007140075a7 */ /* 0x000e24000800017f */
[----:B01----:R-:W-:Y:S05]  /*b510*/  @!P0 BRA `(.L_x_296) ;  /* 0x0000000c00788947 */ /* 0x003fea0003800000 */
.L_x_315:
[----:B0-----:R-:W-:Y:S01]  /*b520*/  PRMT R7, R13, 0x9910, RZ ;  /* 0x000099100d077816 */ /* 0x001fe200000000ff */
[----:B------:R0:W-:Y:S03]  /*b530*/  @!P1 SYNCS.ARRIVE.TRANS64 RZ, [R20+URZ], R15 ;  /* 0x0000000f14ff99a7 */ /* 0x0001e6000800003f */
[----:B------:R-:W-:-:S13]  /*b540*/  ISETP.NE.AND P0, PT, R7, 0x2, PT ;  /* 0x000000020700780c */ /* 0x000fda0003f05270 */
[----:B0-----:R-:W-:Y:S05]  /*b550*/  @P0 BRA `(.L_x_297) ;  /* 0x0000000000040947 */ /* 0x001fea0003800000 */
[----:B------:R-:W-:Y:S01]  /*b560*/  BPT.TRAP 0x1 ;  /* 0x000000040000795c */ /* 0x000fe20000300000 */
.L_x_297:
[----:B------:R-:W-:Y:S01]  /*b570*/  IMAD R7, R14, 0x1000, R11 ;  /* 0x000010000e077824 */ /* 0x000fe200078e020b */
[----:B------:R-:W-:Y:S01]  /*b580*/  R2UR UR9, R20 ;  /* 0x00000000140972ca */ /* 0x000fe200000e0000 */
[--C-:B------:R-:W-:Y:S01]  /*b590*/  IMAD R15, R14, 0x4000, R23.reuse ;  /* 0x000040000e0f7824 */ /* 0x100fe200078e0217 */
[----:B------:R-:W-:Y:S01]  /*b5a0*/  UIADD3 UR4, UP0, UR22, 0xf0, URZ ;  /* 0x000000f016047890 */ /* 0x000fe2000ff1e03f */
[----:B------:R-:W-:Y:S01]  /*b5b0*/  IMAD R7, R7, 0x2, R23 ;  /* 0x0000000207077824 */ /* 0x000fe200078e0217 */
[----:B------:R-:W-:Y:S01]  /*b5c0*/  R2UR UR11, R22 ;  /* 0x00000000160b72ca */ /* 0x000fe200000e0000 */
[----:B------:R-:W-:Y:S01]  /*b5d0*/  VIADD R4, R4, 0xffffffff ;  /* 0xffffffff04047836 */ /* 0x000fe20000000000 */
[----:B------:R-:W-:Y:S01]  /*b5e0*/  R2UR UR5, R15 ;  /* 0x000000000f0572ca */ /* 0x000fe200000e0000 */
[----:B------:R-:W-:Y:S01]  /*b5f0*/  UIADD3 UR24, UP1, UR22, 0x1f0, URZ ;  /* 0x000001f016187890 */ /* 0x000fe2000ff3e03f */
[----:B------:R-:W-:Y:S01]  /*b600*/  R2UR UR8, R7 ;  /* 0x00000000070872ca */ /* 0x000fe200000e0000 */
[----:B------:R-:W-:Y:S01]  /*b610*/  VIADD R14, R14, 0x1 ;  /* 0x000000010e0e7836 */ /* 0x000fe20000000000 */
[----:B------:R-:W-:Y:S01]  /*b620*/  R2UR UR10, R24 ;  /* 0x00000000180a72ca */ /* 0x000fe200000e0000 */
[----:B------:R-:W-:Y:S01]  /*b630*/  UIADD3.X UR25, URZ, UR23, URZ, UP1, !UPT ;  /* 0x000000173f197290 */ /* 0x000fe20008ffe43f */
[----:B------:R-:W-:Y:S01]  /*b640*/  R2UR UR12, R6 ;  /* 0x00000000060c72ca */ /* 0x000fe200000e0000 */
[----:B------:R-:W-:Y:S01]  /*b650*/  UMOV UR6, 0x0 ;  /* 0x0000000000067882 */ /* 0x000fe20000000000 */
[----:B------:R-:W-:Y:S01]  /*b660*/  R2UR UR19, R21 ;  /* 0x00000000151372ca */ /* 0x000fe200000e0000 */
[----:B------:R-:W-:Y:S01]  /*b670*/  UMOV UR7, 0x10000000 ;  /* 0x1000000000077882 */ /* 0x000fe20000000000 */
[----:B------:R-:W-:Y:S01]  /*b680*/  ISETP.GT.AND P1, PT, R4, 0x1, PT ;  /* 0x000000010400780c */ /* 0x000fe20003f24270 */
[----:B------:R-:W-:Y:S01]  /*b690*/  UMOV UR26, 0x30000 ;  /* 0x00030000001a7882 */ /* 0x000fe20000000000 */
[----:B------:R-:W-:Y:S01]  /*b6a0*/  ISETP.NE.AND P0, PT, R14, 0x4, PT ;  /* 0x000000040e00780c */ /* 0x000fe20003f05270 */
[----:B------:R-:W-:Y:S01]  /*b6b0*/  UIADD3 UR14, UR5, 0x100, URZ ;  /* 0x00000100050e7890 */ /* 0x000fe2000fffe03f */
[----:B------:R-:W-:Y:S01]  /*b6c0*/  VIADD R24, R24, 0x20 ;  /* 0x0000002018187836 */ /* 0x000fe20000000000 */
[----:B------:R-:W-:Y:S01]  /*b6d0*/  UIADD3.X UR5, URZ, UR23, URZ, UP0, !UPT ;  /* 0x000000173f057290 */ /* 0x000fe200087fe43f */
[----:B------:R-:W-:Y:S01]  /*b6e0*/  SEL R20, RZ, 0x1, P0 ;  /* 0x00000001ff147807 */ /* 0x000fe20000000000 */
[----:B------:R-:W-:Y:S01]  /*b6f0*/  UIADD3 UR15, UR8, 0x10100, URZ ;  /* 0x00010100080f7890 */ /* 0x000fe2000fffe03f */
[----:B------:R-:W-:-:S02]  /*b700*/  SEL R14, R14, RZ, P0 ;  /* 0x000000ff0e0e7207 */ /* 0x000fc40000000000 */
[----:B------:R-:W-:Y:S01]  /*b710*/  UMOV UR8, UR14 ;  /* 0x0000000e00087c82 */ /* 0x000fe20008000000 */
[----:B------:R-:W-:-:S03]  /*b720*/  LOP3.LUT R5, R5, R20, RZ, 0x3c, !PT ;  /* 0x0000001405057212 */ /* 0x000fc600078e3cff */
[----:B------:R0:W-:Y:S02]  /*b730*/  UTMALDG.3D [UR8], [UR4], desc[UR6] ;  /* 0x00000608040075b4 */ /* 0x0001e40008011000 */
[----:B0-----:R-:W-:Y:S01]  /*b740*/  UMOV UR8, UR15 ;  /* 0x0000000f00087c82 */ /* 0x001fe20008000000 */
[----:B------:R-:W-:Y:S02]  /*b750*/  UMOV UR11, UR19 ;  /* 0x00000013000b7c82 */ /* 0x000fe40008000000 */
[----:B------:R0:W-:Y:S02]  /*b760*/  UTMALDG.3D.MULTICAST [UR8], [UR24], UR26, desc[UR6] ;  /* 0x00000608180073b4 */ /* 0x0001e4000801181a */
[----:B0-----:R-:W-:Y:S05]  /*b770*/  @P1 BRA `(.L_x_298) ;  /* 0xfffffffc00441947 */ /* 0x001fea000383ffff */
.L_x_295:
[----:B------:R-:W-:Y:S05]  /*b780*/  BSYNC B1 ;  /* 0x0000000000017941 */ /* 0x000fea0003800000 */
.L_x_294:
[----:B------:R-:W-:Y:S01]  /*b790*/  LOP3.LUT P1, RZ, R9, 0xff, RZ, 0xc0, !PT ;  /* 0x000000ff09ff7812 */ /* 0x000fe2000782c0ff */
[----:B------:R-:W-:Y:S01]  /*b7a0*/  IMAD.IADD R3, R8, 0x1, R3 ;  /* 0x0000000108037824 */ /* 0x000fe200078e0203 */
[----:B------:R-:W-:Y:S01]  /*b7b0*/  IADD3 R16, P2, R16, UR20, RZ ;  /* 0x0000001410107c10 */ /* 0x000fe2000ff5e0ff */
[----:B------:R-:W-:Y:S01]  /*b7c0*/  ULDC.64 UR4, c[0x0][0x650] ;  /* 0x0001940000047ab9 */ /* 0x000fe20000000a00 */
[----:B------:R-:W-:Y:S01]  /*b7d0*/  BSSY B1, `(.L_x_299) ;  /* 0x000006d000017945 */ /* 0x000fe20003800000 */
[----:B------:R-:W-:Y:S01]  /*b7e0*/  MOV R20, 0xffffffff ;  /* 0xffffffff00147802 */ /* 0x000fe20000000f00 */
[----:B------:R-:W-:Y:S01]  /*b7f0*/  IMAD.MOV.U32 R21, RZ, RZ, -0x1 ;  /* 0xffffffffff157424 */ /* 0x000fe200078e00ff */
[----:B------:R-:W-:Y:S02]  /*b800*/  ISETP.GT.U32.AND P0, PT, R3, 0x3, PT ;  /* 0x000000030300780c */ /* 0x000fe40003f04070 */
[----:B------:R-:W-:Y:S02]  /*b810*/  SHF.R.U32.HI R4, RZ, 0x2, R3 ;  /* 0x00000002ff047819 */ /* 0x000fe40000011603 */
[----:B------:R-:W-:-:S02]  /*b820*/  ISETP.LT.U32.AND P0, PT, R8, 0x4, P0 ;  /* 0x000000040800780c */ /* 0x000fc40000701070 */
[----:B------:R-:W0:Y:S01]  /*b830*/  @P1 S2R R6, SR_CgaCtaId ;  /* 0x0000000000061919 */ /* 0x000e220000008800 */
[----:B------:R-:W-:Y:S02]  /*b840*/  @P1 MOV R5, 0x400 ;  /* 0x0000040000051802 */ /* 0x000fe40000000f00 */
[----:B------:R-:W-:Y:S02]  /*b850*/  IADD3.X R17, R17, UR13, RZ, P2, !PT ;  /* 0x0000000d11117c10 */ /* 0x000fe400097fe4ff */
[----:B------:R-:W-:Y:S02]  /*b860*/  ISETP.GE.U32.AND P2, PT, R16, UR4, PT ;  /* 0x0000000410007c0c */ /* 0x000fe4000bf46070 */
[----:B------:R-:W-:Y:S02]  /*b870*/  LOP3.LUT R4, R4, 0x1, RZ, 0xc0, !PT ;  /* 0x0000000104047812 */ /* 0x000fe400078ec0ff */
[----:B------:R-:W-:Y:S02]  /*b880*/  LOP3.LUT R3, R3, 0x3, RZ, 0xc0, !PT ;  /* 0x0000000303037812 */ /* 0x000fe400078ec0ff */
[----:B------:R-:W-:-:S02]  /*b890*/  PRMT R9, RZ, 0x7610, R9 ;  /* 0x00007610ff097816 */ /* 0x000fc40000000009 */
[----:B0-----:R-:W-:Y:S01]  /*b8a0*/  @P1 LEA R5, R6, R5, 0x18 ;  /* 0x0000000506051211 */ /* 0x001fe200078ec0ff */
[----:B------:R-:W-:-:S03]  /*b8b0*/  IMAD.MOV.U32 R6, RZ, RZ, -0x1 ;  /* 0xffffffffff067424 */ /* 0x000fc600078e00ff */
[----:B------:R0:W-:Y:S01]  /*b8c0*/  @P1 SYNCS.ARRIVE.TRANS64.A1T0 RZ, [R5+URZ+0x58], RZ ;  /* 0x000058ff05ff19a7 */ /* 0x0001e2000810003f */
[----:B------:R-:W-:-:S04]  /*b8d0*/  ISETP.NE.U32.AND P1, PT, R4, 0x1, PT ;  /* 0x000000010400780c */ /* 0x000fc80003f25070 */
[----:B------:R-:W-:Y:S02]  /*b8e0*/  ISETP.GT.U32.AND P1, PT, R8, 0x3, !P1 ;  /* 0x000000030800780c */ /* 0x000fe40004f24070 */
[----:B0-----:R-:W-:Y:S02]  /*b8f0*/  SEL R5, RZ, 0x1, !P0 ;  /* 0x00000001ff057807 */ /* 0x001fe40004000000 */
[----:B------:R-:W-:Y:S02]  /*b900*/  ISETP.GE.U32.AND.EX P0, PT, R17, UR5, PT, P2 ;  /* 0x0000000511007c0c */ /* 0x000fe4000bf06120 */
[----:B------:R-:W-:-:S04]  /*b910*/  SEL R4, RZ, 0x1, !P1 ;  /* 0x00000001ff047807 */ /* 0x000fc80004800000 */
[----:B------:R-:W-:Y:S02]  /*b920*/  LOP3.LUT R0, R4, R0, R5, 0x96, !PT ;  /* 0x0000000004007212 */ /* 0x000fe400078e9605 */
[----:B------:R-:W-:-:S05]  /*b930*/  PRMT R4, RZ, 0x7610, R4 ;  /* 0x00007610ff047816 */ /* 0x000fca0000000004 */
[----:B------:R-:W-:Y:S05]  /*b940*/  @P0 BRA `(.L_x_300) ;  /* 0x0000000400540947 */ /* 0x000fea0003800000 */
[----:B------:R-:W0:Y:S01]  /*b950*/  S2R R15, SR_CTAID.X ;  /* 0x00000000000f7919 */ /* 0x000e220000002500 */
[----:B------:R-:W-:Y:S01]  /*b960*/  ULDC.64 UR4, c[0x0][0x628] ;  /* 0x00018a0000047ab9 */ /* 0x000fe20000000a00 */
[----:B------:R-:W-:Y:S01]  /*b970*/  ULDC UR7, c[0x0][0x630] ;  /* 0x00018c0000077ab9 */ /* 0x000fe20000000800 */
[----:B------:R-:W-:Y:S01]  /*b980*/  ISETP.NE.U32.AND P0, PT, RZ, UR4, PT ;  /* 0x00000004ff007c0c */ /* 0x000fe2000bf05070 */
[----:B------:R-:W1:Y:S01]  /*b990*/  S2R R20, SR_CTAID.Y ;  /* 0x0000000000147919 */ /* 0x000e620000002600 */
[----:B------:R-:W-:Y:S01]  /*b9a0*/  ULDC UR8, c[0x0][0x150] ;  /* 0x0000540000087ab9 */ /* 0x000fe20000000800 */
[----:B------:R-:W-:Y:S01]  /*b9b0*/  IMAD.MOV.U32 R4, RZ, RZ, R16 ;  /* 0x000000ffff047224 */ /* 0x000fe200078e0010 */
[----:B------:R-:W-:Y:S01]  /*b9c0*/  ISETP.NE.AND.EX P0, PT, RZ, UR5, PT, P0 ;  /* 0x00000005ff007c0c */ /* 0x000fe2000bf05300 */
[----:B------:R-:W-:Y:S01]  /*b9d0*/  IMAD.MOV.U32 R5, RZ, RZ, R17 ;  /* 0x000000ffff057224 */ /* 0x000fe200078e0011 */
[----:B0-----:R-:W-:-:S11]  /*b9e0*/  I2FP.F32.U32 R22, R15 ;  /* 0x0000000f00167245 */ /* 0x001fd60000201000 */
[----:B------:R-:W-:Y:S05]  /*b9f0*/  @!P0 BRA `(.L_x_301) ;  /* 0x0000000000288947 */ /* 0x000fea0003800000 */
[----:B------:R-:W-:Y:S02]  /*ba00*/  ULDC UR6, c[0x0][0x634] ;  /* 0x00018d0000067ab9 */ /* 0x000fe40000000800 */
[----:B------:R-:W-:-:S05]  /*ba10*/  IADD3 R5, P0, R16, UR6, RZ ;  /* 0x0000000610057c10 */ /* 0x000fca000ff1e0ff */
[----:B------:R-:W-:-:S04]  /*ba20*/  IMAD.X R21, RZ, RZ, R17, P0 ;  /* 0x000000ffff157224 */ /* 0x000fc800000e0611 */
[----:B------:R-:W-:-:S04]  /*ba30*/  IMAD.WIDE.U32 R6, R21, UR4, RZ ;  /* 0x0000000415067c25 */ /* 0x000fc8000f8e00ff */
[----:B------:R-:W-:-:S04]  /*ba40*/  IMAD.WIDE.U32 R6, P0, R5, UR5, R6 ;  /* 0x0000000505067c25 */ /* 0x000fc8000f800006 */
[----:B------:R-:W-:-:S04]  /*ba50*/  IMAD.WIDE.U32 R4, R5, UR4, RZ ;  /* 0x0000000405047c25 */ /* 0x000fc8000f8e00ff */
[----:B------:R-:W-:Y:S01]  /*ba60*/  IMAD.MOV.U32 R4, RZ, RZ, R7 ;  /* 0x000000ffff047224 */ /* 0x000fe200078e0007 */
[----:B------:R-:W-:Y:S01]  /*ba70*/  IADD3 RZ, P1, R5, R6, RZ ;  /* 0x0000000605ff7210 */ /* 0x000fe20007f3e0ff */
[----:B------:R-:W-:-:S04]  /*ba80*/  IMAD.X R5, RZ, RZ, RZ, P0 ;  /* 0x000000ffff057224 */ /* 0x000fc800000e06ff */
[----:B------:R-:W-:-:S08]  /*ba90*/  IMAD.WIDE.U32.X R4, R21, UR5, R4, P1 ;  /* 0x0000000515047c25 */ /* 0x000fd000088e0404 */
.L_x_301:
[--C-:B------:R-:W-:Y:S01]  /*baa0*/  SHF.R.U64 R14, R4, UR7, R5.reuse ;  /* 0x00000007040e7c19 */ /* 0x100fe20008001205 */
[----:B------:R-:W-:Y:S01]  /*bab0*/  FMUL R22, R22, UR8 ;  /* 0x0000000816167c20 */ /* 0x000fe20008400000 */
[----:B------:R-:W-:Y:S01]  /*bac0*/  SHF.R.U32.HI R4, RZ, UR7, R5 ;  /* 0x00000007ff047c19 */ /* 0x000fe20008011605 */
[----:B------:R-:W0:Y:S01]  /*bad0*/  LDC R6, c[0x0][0x144] ;  /* 0x00005100ff067b82 */ /* 0x000e220000000800 */
[----:B------:R-:W-:Y:S01]  /*bae0*/  IADD3 R5, P0, RZ, -R14, RZ ;  /* 0x8000000eff057210 */ /* 0x000fe20007f1e0ff */
[----:B------:R-:W-:Y:S01]  /*baf0*/  ULDC UR6, c[0x0][0x154] ;  /* 0x0000550000067ab9 */ /* 0x000fe20000000800 */
[----:B-1----:R-:W-:Y:S01]  /*bb00*/  I2FP.F32.U32 R7, R20 ;  /* 0x0000001400077245 */ /* 0x002fe20000201000 */
[----:B------:R-:W1:Y:S01]  /*bb10*/  F2I.U32.TRUNC.NTZ R22, R22 ;  /* 0x0000001600167305 */ /* 0x000e62000020f000 */
[----:B------:R-:W-:Y:S01]  /*bb20*/  IADD3.X R4, RZ, ~R4, RZ, P0, !PT ;  /* 0x80000004ff047210 */ /* 0x000fe200007fe4ff */
[----:B------:R-:W-:Y:S01]  /*bb30*/  ULDC.64 UR4, c[0x0][0x620] ;  /* 0x0001880000047ab9 */ /* 0x000fe20000000a00 */
[----:B------:R-:W-:Y:S01]  /*bb40*/  ISETP.NE.AND P2, PT, R2, 0x1, PT ;  /* 0x000000010200780c */ /* 0x000fe20003f45270 */
[----:B------:R-:W-:Y:S01]  /*bb50*/  FMUL R23, R7, UR6 ;  /* 0x0000000607177c20 */ /* 0x000fe20008400000 */
[----:B------:R-:W2:Y:S01]  /*bb60*/  LDC R25, c[0x0][0x148] ;  /* 0x00005200ff197b82 */ /* 0x000ea20000000800 */
[----:B------:R-:W-:Y:S01]  /*bb70*/  IMAD R4, R4, UR4, RZ ;  /* 0x0000000404047c24 */ /* 0x000fe2000f8e02ff */
[----:B------:R-:W-:-:S02]  /*bb80*/  ULDC.64 UR6, c[0x0][0x640] ;  /* 0x0001900000067ab9 */ /* 0x000fc40000000a00 */
[----:B------:R-:W-:Y:S01]  /*bb90*/  ISETP.NE.U32.AND P0, PT, RZ, UR6, PT ;  /* 0x00000006ff007c0c */ /* 0x000fe2000bf05070 */
[----:B------:R-:W3:Y:S01]  /*bba0*/  F2I.U32.TRUNC.NTZ R23, R23 ;  /* 0x0000001700177305 */ /* 0x000ee2000020f000 */
[C---:B------:R-:W-:Y:S02]  /*bbb0*/  IMAD R7, R5.reuse, UR5, R4 ;  /* 0x0000000505077c24 */ /* 0x040fe4000f8e0204 */
[----:B------:R-:W-:Y:S01]  /*bbc0*/  IMAD.WIDE.U32 R4, R5, UR4, R16 ;  /* 0x0000000405047c25 */ /* 0x000fe2000f8e0010 */
[----:B------:R-:W-:Y:S01]  /*bbd0*/  ULDC UR4, c[0x0][0x618] ;  /* 0x0001860000047ab9 */ /* 0x000fe20000000800 */
[----:B------:R-:W-:Y:S02]  /*bbe0*/  ISETP.NE.AND.EX P0, PT, RZ, UR7, PT, P0 ;  /* 0x00000007ff007c0c */ /* 0x000fe4000bf05300 */
[----:B------:R-:W-:Y:S02]  /*bbf0*/  IMAD.IADD R5, R5, 0x1, R7 ;  /* 0x0000000105057824 */ /* 0x000fe400078e0207 */
[----:B-1----:R-:W-:-:S03]  /*bc00*/  IMAD.MOV R22, RZ, RZ, -R22 ;  /* 0x000000ffff167224 */ /* 0x002fc600078e0a16 */
[----:B------:R-:W-:Y:S01]  /*bc10*/  SHF.R.U64 R21, R4, UR4, R5 ;  /* 0x0000000404157c19 */ /* 0x000fe20008001205 */
[----:B0-----:R-:W-:Y:S01]  /*bc20*/  IMAD R15, R6, R22, R15 ;  /* 0x00000016060f7224 */ /* 0x001fe200078e020f */
[----:B------:R-:W-:Y:S01]  /*bc30*/  SHF.R.U32.HI R4, RZ, UR4, R5 ;  /* 0x00000004ff047c19 */ /* 0x000fe20008011605 */
[----:B------:R-:W-:Y:S01]  /*bc40*/  ULDC UR4, c[0x0][0x608] ;  /* 0x0001820000047ab9 */ /* 0x000fe20000000800 */
[----:B---3--:R-:W-:Y:S02]  /*bc50*/  IMAD.MOV R6, RZ, RZ, -R23 ;  /* 0x000000ffff067224 */ /* 0x008fe400078e0a17 */
[--C-:B------:R-:W-:Y:S02]  /*bc60*/  SHF.R.U64 R22, R21, UR4, R4.reuse ;  /* 0x0000000415167c19 */ /* 0x100fe40008001204 */
[----:B------:R-:W-:Y:S01]  /*bc70*/  SHF.R.U32.HI R5, RZ, UR4, R4 ;  /* 0x00000004ff057c19 */ /* 0x000fe20008011604 */
[----:B------:R-:W-:Y:S01]  /*bc80*/  ULDC UR4, c[0x0][0x658] ;  /* 0x0001960000047ab9 */ /* 0x000fe20000000800 */
[----:B--2---:R-:W-:-:S02]  /*bc90*/  @P2 IMAD R15, R25, R6, R20 ;  /* 0x00000006190f2224 */ /* 0x004fc400078e0214 */
[--C-:B------:R-:W-:Y:S02]  /*bca0*/  SHF.R.U64 R20, R22, UR4, R5.reuse ;  /* 0x0000000416147c19 */ /* 0x100fe40008001205 */
[----:B------:R-:W-:-:S03]  /*bcb0*/  SHF.R.U32.HI R23, RZ, UR4, R5 ;  /* 0x00000004ff177c19 */ /* 0x000fc60008011605 */
[----:B------:R-:W-:Y:S02]  /*bcc0*/  IMAD.MOV.U32 R6, RZ, RZ, R20 ;  /* 0x000000ffff067224 */ /* 0x000fe400078e0014 */
[----:B------:R-:W-:Y:S01]  /*bcd0*/  IMAD.MOV.U32 R5, RZ, RZ, R23 ;  /* 0x000000ffff057224 */ /* 0x000fe200078e0017 */
[----:B------:R-:W-:Y:S06]  /*bce0*/  @!P0 BRA `(.L_x_302) ;  /* 0x00000000002c8947 */ /* 0x000fec0003800000 */
[----:B------:R-:W-:Y:S02]  /*bcf0*/  ULDC UR4, c[0x0][0x64c] ;  /* 0x0001930000047ab9 */ /* 0x000fe40000000800 */
[----:B------:R-:W-:-:S05]  /*bd00*/  IADD3 R5, P0, R20, UR4, RZ ;  /* 0x0000000414057c10 */ /* 0x000fca000ff1e0ff */
[----:B------:R-:W-:-:S04]  /*bd10*/  IMAD.X R23, RZ, RZ, R23, P0 ;  /* 0x000000ffff177224 */ /* 0x000fc800000e0617 */
[----:B------:R-:W-:-:S04]  /*bd20*/  IMAD.WIDE.U32 R6, R23, UR6, RZ ;  /* 0x0000000617067c25 */ /* 0x000fc8000f8e00ff */
[----:B------:R-:W-:-:S04]  /*bd30*/  IMAD.WIDE.U32 R6, P0, R5, UR7, R6 ;  /* 0x0000000705067c25 */ /* 0x000fc8000f800006 */
[----:B------:R-:W-:Y:S01]  /*bd40*/  IMAD.WIDE.U32 R4, R5, UR6, RZ ;  /* 0x0000000605047c25 */ /* 0x000fe2000f8e00ff */
[----:B------:R-:W-:-:S04]  /*bd50*/  MOV R4, R7 ;  /* 0x0000000700047202 */ /* 0x000fc80000000f00 */
[----:B------:R-:W-:Y:S01]  /*bd60*/  IADD3 RZ, P1, R5, R6, RZ ;  /* 0x0000000605ff7210 */ /* 0x000fe20007f3e0ff */
[----:B------:R-:W-:-:S04]  /*bd70*/  IMAD.X R5, RZ, RZ, RZ, P0 ;  /* 0x000000ffff057224 */ /* 0x000fc800000e06ff */
[----:B------:R-:W-:-:S04]  /*bd80*/  IMAD.WIDE.U32.X R4, R23, UR7, R4, P1 ;  /* 0x0000000717047c25 */ /* 0x000fc800088e0404 */
[----:B------:R-:W-:-:S07]  /*bd90*/  IMAD.MOV.U32 R6, RZ, RZ, R4 ;  /* 0x000000ffff067224 */ /* 0x000fce00078e0004 */
.L_x_302:
[----:B------:R-:W-:Y:S01]  /*bda0*/  ULDC UR4, c[0x0][0x648] ;  /* 0x0001920000047ab9 */ /* 0x000fe20000000800 */
[----:B------:R-:W-:Y:S01]  /*bdb0*/  LOP3.LUT R4, R22, UR17, RZ, 0xc0, !PT ;  /* 0x0000001116047c12 */ /* 0x000fe2000f8ec0ff */
[----:B------:R-:W-:Y:S01]  /*bdc0*/  ULDC UR5, c[0x0][0x610] ;  /* 0x0001840000057ab9 */ /* 0x000fe20000000800 */
[----:B------:R-:W-:Y:S01]  /*bdd0*/  SHF.R.U64 R5, R6, UR4, R5 ;  /* 0x0000000406057c19 */ /* 0x000fe20008001205 */
[----:B------:R-:W-:Y:S01]  /*bde0*/  ULDC UR4, c[0x0][0x638] ;  /* 0x00018e0000047ab9 */ /* 0x000fe20000000800 */
[----:B------:R-:W-:Y:S01]  /*bdf0*/  LOP3.LUT R21, R21, UR16, RZ, 0xc0, !PT ;  /* 0x0000001015157c12 */ /* 0x000fe2000f8ec0ff */
[----:B------:R-:W-:Y:S02]  /*be00*/  IMAD.MOV.U32 R6, RZ, RZ, R14 ;  /* 0x000000ffff067224 */ /* 0x000fe400078e000e */
[----:B------:R-:W-:Y:S02]  /*be10*/  IMAD.MOV R7, RZ, RZ, -R5 ;  /* 0x000000ffff077224 */ /* 0x000fe400078e0a05 */
[----:B------:R-:W-:-:S02]  /*be20*/  IMAD R4, R5, UR18, R4 ;  /* 0x0000001205047c24 */ /* 0x000fc4000f8e0204 */
[----:B------:R-:W-:Y:S01]  /*be30*/  IMAD R20, R7, UR4, R20 ;  /* 0x0000000407147c24 */ /* 0x000fe2000f8e0214 */
[----:B------:R-:W-:Y:S01]  /*be40*/  ULDC UR4, c[0x0][0x600] ;  /* 0x0001800000047ab9 */ /* 0x000fe20000000800 */
[----:B------:R-:W-:Y:S02]  /*be50*/  IMAD R15, R4, UR5, R15 ;  /* 0x00000005040f7c24 */ /* 0x000fe4000f8e020f */
[----:B------:R-:W-:Y:S02]  /*be60*/  IMAD R20, R20, UR4, R21 ;  /* 0x0000000414147c24 */ /* 0x000fe4000f8e0215 */
[----:B------:R-:W-:-:S03]  /*be70*/  IMAD.MOV.U32 R4, RZ, RZ, 0x1 ;  /* 0x00000001ff047424 */ /* 0x000fc600078e00ff */
[----:B------:R-:W-:Y:S02]  /*be80*/  SEL R21, R20, R15, !P2 ;  /* 0x0000000f14157207 */ /* 0x000fe40005000000 */
[----:B------:R-:W-:-:S07]  /*be90*/  SEL R20, R15, R20, !P2 ;  /* 0x000000140f147207 */ /* 0x000fce0005000000 */
.L_x_300:
[----:B------:R-:W-:Y:S05]  /*bea0*/  BSYNC B1 ;  /* 0x0000000000017941 */ /* 0x000fea0003800000 */
.L_x_299:
[----:B------:R-:W-:-:S13]  /*beb0*/  LOP3.LUT P0, RZ, R4, 0xff, RZ, 0xc0, !PT ;  /* 0x000000ff04ff7812 */ /* 0x000fda000780c0ff */
[----:B------:R-:W-:Y:S05]  /*bec0*/  @P0 BRA `(.L_x_303) ;  /* 0xfffffff4003c0947 */ /* 0x000fea000383ffff */
[----:B------:R-:W-:Y:S05]  /*bed0*/  BSYNC B0 ;  /* 0x0000000000007941 */ /* 0x000fea0003800000 */
.L_x_292:
[----:B------:R-:W-:-:S03]  /*bee0*/  UMOV UR4, 0xffffffff ;  /* 0xffffffff00047882 */ /* 0x000fc60000000000 */
[----:B------:R-:W-:Y:S05]  /*bef0*/  BRA.DIV UR4, `(.L_x_304) ;  /* 0x0000000604147947 */ /* 0x000fea000b800000 */
[----:B------:R-:W-:-:S13]  /*bf00*/  ELECT P6, URZ, PT ;  /* 0x00000000003f782f */ /* 0x000fda00038c0000 */
.L_x_318:
[----:B------:R-:W-:Y:S04]  /*bf10*/  BSSY B0, `(.L_x_305) ;  /* 0x000002b000007945 */ /* 0x000fe80003800000 */
[----:B------:R-:W-:Y:S05]  /*bf20*/  @!P6 BRA `(.L_x_306) ;  /* 0x0000000000a4e947 */ /* 0x000fea0003800000 */
[----:B------:R-:W-:-:S04]  /*bf30*/  LOP3.LUT R19, R19, 0x2, RZ, 0xfc, !PT ;  /* 0x0000000213137812 */ /* 0x000fc800078efcff */
[----:B------:R-:W-:-:S13]  /*bf40*/  ISETP.NE.AND P0, PT, R19, 0x3, PT ;  /* 0x000000031300780c */ /* 0x000fda0003f05270 */
[----:B------:R-:W-:Y:S05]  /*bf50*/  @!P0 BRA `(.L_x_307) ;  /* 0x0000000000048947 */ /* 0x000fea0003800000 */
[----:B------:R-:W-:Y:S01]  /*bf60*/  BPT.TRAP 0x1 ;  /* 0x000000040000795c */ /* 0x000fe20000300000 */
.L_x_307:
[----:B------:R-:W0:Y:S01]  /*bf70*/  S2R R5, SR_CgaCtaId ;  /* 0x0000000000057919 */ /* 0x000e220000008800 */
[----:B------:R-:W-:Y:S02]  /*bf80*/  MOV R2, 0x400 ;  /* 0x0000040000027802 */ /* 0x000fe40000000f00 */
[----:B------:R-:W-:Y:S02]  /*bf90*/  SHF.L.U32 R4, R0, 0x1f, RZ ;  /* 0x0000001f00047819 */ /* 0x000fe400000006ff */
[----:B0-----:R-:W-:-:S05]  /*bfa0*/  LEA R2, R5, R2, 0x18 ;  /* 0x0000000205027211 */ /* 0x001fca00078ec0ff */
[----:B------:R-:W-:-:S04]  /*bfb0*/  VIADD R2, R2, 0x20 ;  /* 0x0000002002027836 */ /* 0x000fc80000000000 */
[C---:B------:R-:W-:Y:S02]  /*bfc0*/  IMAD R7, R3.reuse, 0x8, R2 ;  /* 0x0000000803077824 */ /* 0x040fe400078e0202 */
[----:B------:R-:W-:Y:S02]  /*bfd0*/  VIADD R3, R3, 0x1 ;  /* 0x0000000103037836 */ /* 0x000fe40000000000 */
[----:B------:R-:W0:Y:S03]  /*bfe0*/  SYNCS.PHASECHK.TRANS64.TRYWAIT P0, [R7+URZ], R4 ;  /* 0x00000004070075a7 */ /* 0x000e26000800017f */
[----:B------:R-:W-:-:S04]  /*bff0*/  ISETP.NE.AND P1, PT, R3, 0x4, PT ;  /* 0x000000040300780c */ /* 0x000fc80003f25270 */
[----:B------:R-:W-:Y:S02]  /*c000*/  SEL R5, RZ, 0x1, P1 ;  /* 0x00000001ff057807 */ /* 0x000fe40000800000 */
[----:B------:R-:W-:Y:S02]  /*c010*/  SEL R3, R3, RZ, P1 ;  /* 0x000000ff03037207 */ /* 0x000fe40000800000 */
[----:B------:R-:W-:Y:S02]  /*c020*/  LOP3.LUT R6, R0, R5, RZ, 0x3c, !PT ;  /* 0x0000000500067212 */ /* 0x000fe400078e3cff */
[----:B------:R-:W-:Y:S02]  /*c030*/  LEA R8, R3, R2, 0x3 ;  /* 0x0000000203087211 */ /* 0x000fe400078e18ff */
[----:B------:R-:W-:Y:S01]  /*c040*/  SHF.L.U32 R5, R6, 0x1f, RZ ;  /* 0x0000001f06057819 */ /* 0x000fe200000006ff */
[----:B0-----:R-:W-:Y:S06]  /*c050*/  @!P0 BRA `(.L_x_308) ;  /* 0x0000000000dc8947 */ /* 0x001fec0003800000 */
.L_x_319:
[----:B------:R-:W1:Y:S01]  /*c060*/  SYNCS.PHASECHK.TRANS64.TRYWAIT P0, [R8+URZ], R5 ;  /* 0x00000005080075a7 */ /* 0x000e62000800017f */
[----:B------:R-:W-:-:S05]  /*c070*/  VIADD R0, R3, 0x1 ;  /* 0x0000000103007836 */ /* 0x000fca0000000000 */
[----:B------:R-:W-:-:S04]  /*c080*/  ISETP.NE.AND P1, PT, R0, 0x4, PT ;  /* 0x000000040000780c */ /* 0x000fc80003f25270 */
[----:B------:R-:W-:Y:S02]  /*c090*/  SEL R3, RZ, 0x1, P1 ;  /* 0x00000001ff037807 */ /* 0x000fe40000800000 */
[----:B0-----:R-:W-:Y:S02]  /*c0a0*/  SEL R7, R0, RZ, P1 ;  /* 0x000000ff00077207 */ /* 0x001fe40000800000 */
[----:B------:R-:W-:-:S03]  /*c0b0*/  LOP3.LUT R9, R6, R3, RZ, 0x3c, !PT ;  /* 0x0000000306097212 */ /* 0x000fc600078e3cff */
[----:B------:R-:W-:Y:S01]  /*c0c0*/  IMAD R11, R7, 0x8, R2 ;  /* 0x00000008070b7824 */ /* 0x000fe200078e0202 */
[----:B------:R-:W-:Y:S01]  /*c0d0*/  SHF.L.U32 R6, R9, 0x1f, RZ ;  /* 0x0000001f09067819 */ /* 0x000fe200000006ff */
[----:B-1----:R-:W-:Y:S06]  /*c0e0*/  @!P0 BRA `(.L_x_309) ;  /* 0x0000000000cc8947 */ /* 0x002fec0003800000 */
.L_x_320:
[----:B------:R-:W1:Y:S01]  /*c0f0*/  SYNCS.PHASECHK.TRANS64.TRYWAIT P0, [R11+URZ], R6 ;  /* 0x000000060b0075a7 */ /* 0x000e62000800017f */
[----:B------:R-:W-:-:S05]  /*c100*/  VIADD R0, R7, 0x1 ;  /* 0x0000000107007836 */ /* 0x000fca0000000000 */
[----:B------:R-:W-:-:S04]  /*c110*/  ISETP.NE.AND P1, PT, R0, 0x4, PT ;  /* 0x000000040000780c */ /* 0x000fc80003f25270 */
[----:B------:R-:W-:Y:S02]  /*c120*/  SEL R4, RZ, 0x1, P1 ;  /* 0x00000001ff047807 */ /* 0x000fe40000800000 */
[----:B------:R-:W-:Y:S02]  /*c130*/  SEL R3, R0, RZ, P1 ;  /* 0x000000ff00037207 */ /* 0x000fe40000800000 */
[----:B------:R-:W-:Y:S01]  /*c140*/  LOP3.LUT R0, R9, R4, RZ, 0x3c, !PT ;  /* 0x0000000409007212 */ /* 0x000fe200078e3cff */
[----:B-1----:R-:W-:Y:S06]  /*c150*/  @!P0 BRA `(.L_x_310) ;  /* 0x0000000000c48947 */ /* 0x002fec0003800000 */
.L_x_321:
[----:B------:R-:W-:Y:S01]  /*c160*/  IMAD R3, R3, 0x8, R2 ;  /* 0x0000000803037824 */ /* 0x000fe200078e0202 */
[----:B------:R-:W-:-:S07]  /*c170*/  SHF.L.U32 R0, R0, 0x1f, RZ ;  /* 0x0000001f00007819 */ /* 0x000fce00000006ff */
.L_x_311:
[----:B--2---:R2:W3:Y:S02]  /*c180*/  SYNCS.PHASECHK.TRANS64.TRYWAIT P0, [R3+URZ], R0 ;  /* 0x00000000030075a7 */ /* 0x0044e4000800017f */
[----:B---3--:R-:W-:Y:S05]  /*c190*/  @!P0 NANOSLEEP.SYNCS 0x989680 ;  /* 0x009896800000895d */ /* 0x008fea0003900000 */
[----:B------:R-:W3:Y:S02]  /*c1a0*/  @!P0 SYNCS.PHASECHK.TRANS64 P0, [R3+URZ], R0 ;  /* 0x00000000030085a7 */ /* 0x000ee4000800007f */
[----:B---3--:R-:W-:Y:S05]  /*c1b0*/  @!P0 BRA `(.L_x_311) ;  /* 0xfffffffc00f08947 */ /* 0x008fea000383ffff */
.L_x_306:
[----:B------:R-:W-:Y:S05]  /*c1c0*/  BSYNC B0 ;  /* 0x0000000000007941 */ /* 0x000fea0003800000 */
.L_x_305:
[----:B------:R-:W-:Y:S05]  /*c1d0*/  EXIT ;  /* 0x000000000000794d */ /* 0x000fea0003800000 */
.L_x_21:
[----:B----4-:R4:W0:Y:S02]  /*c1e0*/  SYNCS.PHASECHK.TRANS64.TRYWAIT P1, [R3+URZ], R0 ;  /* 0x00000000030075a7 */ /* 0x010824000802017f */
[----:B0-----:R-:W-:Y:S05]  /*c1f0*/  @!P1 NANOSLEEP.SYNCS 0x989680 ;  /* 0x009896800000995d */ /* 0x001fea0003900000 */
[----:B------:R-:W0:Y:S02]  /*c200*/  @!P1 SYNCS.PHASECHK.TRANS64 P1, [R3+URZ], R0 ;  /* 0x00000000030095a7 */ /* 0x000e24000802007f */
[----:B0-----:R-:W-:Y:S05]  /*c210*/  @!P1 BRA `(.L_x_21) ;  /* 0xfffffffc00f09947 */ /* 0x001fea000383ffff */
[----:B------:R-:W-:Y:S05]  /*c220*/  BRA `(.L_x_20) ;  /* 0xffffff5000bc7947 */ /* 0x000fea000383ffff */
.L_x_26:
[----:B-1----:R1:W3:Y:S02]  /*c230*/  SYNCS.PHASECHK.TRANS64.TRYWAIT P1, [R5+URZ], R4 ;  /* 0x00000004050075a7 */ /* 0x0022e4000802017f */
[----:B---3--:R-:W-:Y:S05]  /*c240*/  @!P1 NANOSLEEP.SYNCS 0x989680 ;  /* 0x009896800000995d */ /* 0x008fea0003900000 */
[----:B------:R-:W3:Y:S02]  /*c250*/  @!P1 SYNCS.PHASECHK.TRANS64 P1, [R5+URZ], R4 ;  /* 0x00000004050095a7 */ /* 0x000ee4000802007f */
[----:B---3--:R-:W-:Y:S05]  /*c260*/  @!P1 BRA `(.L_x_26) ;  /* 0xfffffffc00f09947 */ /* 0x008fea000383ffff */
[----:B------:R-:W-:Y:S05]  /*c270*/  BRA `(.L_x_25) ;  /* 0xffffff54009c7947 */ /* 0x000fea000383ffff */
.L_x_293:
[----:B------:R-:W-:Y:S01]  /*c280*/  BSSY B1, `(.L_x_312) ;  /* 0x0000006000017945 */ /* 0x000fe20003800000 */
[----:B------:R-:W-:-:S07]  /*c290*/  IMAD.MOV.U32 R15, RZ, RZ, -0x1 ;  /* 0xffffffffff0f7424 */ /* 0x000fce00078e00ff */
[----:B------:R-:W-:Y:S05]  /*c2a0*/  WARPSYNC.COLLECTIVE R15, `(.L_x_313) ;  /* 0x000000000f0c7348 */ /* 0x000fea0003c00000 */
[----:B------:R-:W-:Y:S02]  /*c2b0*/  ELECT P6, UR62, PT ;  /* 0x00000000003e782f */ /* 0x000fe400038c0000 */
[----:B------:R-:W-:Y:S01]  /*c2c0*/  MOV R14, UR62 ;  /* 0x0000003e000e7c02 */ /* 0x000fe20008000f00 */
[----:B------:R-:W-:Y:S10]  /*c2d0*/  ENDCOLLECTIVE ;  /* 0x000000000000791b */ /* 0x000ff40003800000 */
.L_x_313:
[----:B------:R-:W-:Y:S05]  /*c2e0*/  BSYNC B1 ;  /* 0x0000000000017941 */ /* 0x000fea0003800000 */
.L_x_312:
[----:B------:R-:W-:Y:S05]  /*c2f0*/  BRA `(.L_x_314) ;  /* 0xfffffff0003c7947 */ /* 0x000fea000383ffff */
.L_x_296:
[----:B0-----:R0:W1:Y:S02]  /*c300*/  SYNCS.PHASECHK.TRANS64.TRYWAIT P0, [R20+URZ+0x20], R7 ;  /* 0x00002007140075a7 */ /* 0x001064000800017f */
[----:B-1----:R-:W-:Y:S05]  /*c310*/  @!P0 NANOSLEEP.SYNCS 0x989680 ;  /* 0x009896800000895d */ /* 0x002fea0003900000 */
[----:B------:R-:W1:Y:S02]  /*c320*/  @!P0 SYNCS.PHASECHK.TRANS64 P0, [R20+URZ+0x20], R7 ;  /* 0x00002007140085a7 */ /* 0x000e64000800007f */
[----:B-1----:R-:W-:Y:S05]  /*c330*/  @!P0 BRA `(.L_x_296) ;  /* 0xfffffffc00f08947 */ /* 0x002fea000383ffff */
[----:B------:R-:W-:Y:S05]  /*c340*/  BRA `(.L_x_315) ;  /* 0xfffffff000747947 */ /* 0x000fea000383ffff */
.L_x_304:
[----:B------:R-:W-:Y:S01]  /*c350*/  BSSY B0, `(.L_x_316) ;  /* 0x0000006000007945 */ /* 0x000fe20003800000 */
[----:B------:R-:W-:-:S07]  /*c360*/  IMAD.MOV.U32 R15, RZ, RZ, -0x1 ;  /* 0xffffffffff0f7424 */ /* 0x000fce00078e00ff */
[----:B------:R-:W-:Y:S05]  /*c370*/  WARPSYNC.COLLECTIVE R15, `(.L_x_317) ;  /* 0x000000000f0c7348 */ /* 0x000fea0003c00000 */
[----:B------:R-:W-:Y:S02]  /*c380*/  ELECT P6, UR62, PT ;  /* 0x00000000003e782f */ /* 0x000fe400038c0000 */
[----:B------:R-:W-:Y:S01]  /*c390*/  MOV R14, UR62 ;  /* 0x0000003e000e7c02 */ /* 0x000fe20008000f00 */
[----:B------:R-:W-:Y:S10]  /*c3a0*/  ENDCOLLECTIVE ;  /* 0x000000000000791b */ /* 0x000ff40003800000 */
.L_x_317:
[----:B------:R-:W-:Y:S05]  /*c3b0*/  BSYNC B0 ;  /* 0x0000000000007941 */ /* 0x000fea0003800000 */
.L_x_316:
[----:B------:R-:W-:Y:S05]  /*c3c0*/  BRA `(.L_x_318) ;  /* 0xfffffff800d07947 */ /* 0x000fea000383ffff */
.L_x_308:
[----:B0-----:R0:W1:Y:S02]  /*c3d0*/  SYNCS.PHASECHK.TRANS64.TRYWAIT P0, [R7+URZ], R4 ;  /* 0x00000004070075a7 */ /* 0x001064000800017f */
[----:B-1----:R-:W-:Y:S05]  /*c3e0*/  @!P0 NANOSLEEP.SYNCS 0x989680 ;  /* 0x009896800000895d */ /* 0x002fea0003900000 */
[----:B------:R-:W1:Y:S02]  /*c3f0*/  @!P0 SYNCS.PHASECHK.TRANS64 P0, [R7+URZ], R4 ;  /* 0x00000004070085a7 */ /* 0x000e64000800007f */
[----:B-1----:R-:W-:Y:S05]  /*c400*/  @!P0 BRA `(.L_x_308) ;  /* 0xfffffffc00f08947 */ /* 0x002fea000383ffff */
[----:B------:R-:W-:Y:S05]  /*c410*/  BRA `(.L_x_319) ;  /* 0xfffffffc00107947 */ /* 0x000fea000383ffff */
.L_x_309:
[----:B0-----:R0:W1:Y:S02]  /*c420*/  SYNCS.PHASECHK.TRANS64.TRYWAIT P0, [R8+URZ], R5 ;  /* 0x00000005080075a7 */ /* 0x001064000800017f */
[----:B-1----:R-:W-:Y:S05]  /*c430*/  @!P0 NANOSLEEP.SYNCS 0x989680 ;  /* 0x009896800000895d */ /* 0x002fea0003900000 */
[----:B------:R-:W1:Y:S02]  /*c440*/  @!P0 SYNCS.PHASECHK.TRANS64 P0, [R8+URZ], R5 ;  /* 0x00000005080085a7 */ /* 0x000e64000800007f */
[----:B-1----:R-:W-:Y:S05]  /*c450*/  @!P0 BRA `(.L_x_309) ;  /* 0xfffffffc00f08947 */ /* 0x002fea000383ffff */
[----:B------:R-:W-:Y:S05]  /*c460*/  BRA `(.L_x_320) ;  /* 0xfffffffc00207947 */ /* 0x000fea000383ffff */
.L_x_310:
[----:B-1----:R1:W2:Y:S02]  /*c470*/  SYNCS.PHASECHK.TRANS64.TRYWAIT P0, [R11+URZ], R6 ;  /* 0x000000060b0075a7 */ /* 0x0022a4000800017f */
[----:B--2---:R-:W-:Y:S05]  /*c480*/  @!P0 NANOSLEEP.SYNCS 0x989680 ;  /* 0x009896800000895d */ /* 0x004fea0003900000 */
[----:B------:R-:W2:Y:S02]  /*c490*/  @!P0 SYNCS.PHASECHK.TRANS64 P0, [R11+URZ], R6 ;  /* 0x000000060b0085a7 */ /* 0x000ea4000800007f */
[----:B--2---:R-:W-:Y:S05]  /*c4a0*/  @!P0 BRA `(.L_x_310) ;  /* 0xfffffffc00f08947 */ /* 0x004fea000383ffff */
[----:B------:R-:W-:Y:S05]  /*c4b0*/  BRA `(.L_x_321) ;  /* 0xfffffffc00287947 */ /* 0x000fea000383ffff */
.L_x_322:
[----:B------:R-:W-:-:S00]  /*c4c0*/  BRA `(.L_x_322) ;  /* 0xfffffffc00fc7947 */ /* 0x000fc0000383ffff */
[----:B------:R-:W-:-:S00]  /*c4d0*/  NOP ;  /* 0x0000000000007918 */ /* 0x000fc00000000000 */
        /* <DEDUP_REMOVED lines=10> */
.L_x_323:


//--------------------- .nv.global.init           --------------------------
	.section	.nv.global.init,"aw",@progbits
.nv.global.init:
	.type		$str$22,@object
	.size		$str$22,($str$23 - $str$22)
$str$22:
        /*0000*/ 	.byte	0x6b, 0x5f, 0x74, 0x69, 0x6c, 0x65, 0x5f, 0x63, 0x6f, 0x75, 0x6e, 0x74, 0x20, 0x3e, 0x3d, 0x20
        /*0010*/ 	.byte	0x31, 0x00
	.type		$str$23,@object
	.size		$str$23,(__unnamed_1 - $str$23)
$str$23:
        /*0012*/ 	.byte	0x2f, 0x74, 0x6d, 0x70, 0x2f, 0x63, 0x75, 0x74, 0x6c, 0x61, 0x73, 0x73, 0x5f, 0x73, 0x77, 0x65
        /*0022*/ 	.byte	0x65, 0x70, 0x5f, 0x73, 0x72, 0x63, 0x2f, 0x69, 0x6e, 0x63, 0x6c, 0x75, 0x64, 0x65, 0x2f, 0x63
        /*0032*/ 	.byte	0x75, 0x74, 0x6c, 0x61, 0x73, 0x73, 0x2f, 0x67, 0x65, 0x6d, 0x6d, 0x2f, 0x63, 0x6f, 0x6c, 0x6c
        /*0042*/ 	.byte	0x65, 0x63, 0x74, 0x69, 0x76, 0x65, 0x2f, 0x73, 0x6d, 0x39, 0x30, 0x5f, 0x6d, 0x6d, 0x61, 0x5f
        /*0052*/ 	.byte	0x74, 0x6d, 0x61, 0x5f, 0x67, 0x6d, 0x6d, 0x61, 0x5f, 0x73, 0x73, 0x5f, 0x77, 0x61, 0x72, 0x70
        /*0062*/ 	.byte	0x73, 0x70, 0x65, 0x63, 0x69, 0x61, 0x6c, 0x69, 0x7a, 0x65, 0x64, 0x2e, 0x68, 0x70, 0x70, 0x00
	.type		__unnamed_1,@object
	.size		__unnamed_1,(.L_0 - __unnamed_1)
__unnamed_1:
        /*0072*/ 	.byte	0x76, 0x6f, 0x69, 0x64, 0x20, 0x63, 0x75, 0x74, 0x6c, 0x61, 0x73, 0x73, 0x3a, 0x3a, 0x67, 0x65
        /* <DEDUP_REMOVED lines=180> */
        /*0bc2*/ 	.byte	0x6e, 0x74, 0x69, 0x74, 0x79, 0x5d, 0x00
.L_0:


//--------------------- .nv.shared._ZN7cutlass13device_kernelINS_4gemm6kernel13GemmUniversalIN4cute5tupleIJiiiiEEENS1_10collective13CollectiveMmaINS1_34MainloopSm90TmaGmmaWarpSpecializedILi4ENS5_IJNS4_1CILi2EEENSA_ILi1EEESC_EEENS1_35KernelTmaWarpSpecializedCooperativeEEENS5_IJNSA_ILi256EEENSA_ILi128EEENSA_ILi32EEEEEENS_6half_tENS5_IJlSC_lEEESK_SL_NS4_8TiledMMAINS4_8MMA_AtomIJNS4_4SM904GMMA26MMA_64x128x16_F32F16F16_SSILNSP_5MajorE0ELSR_0ELNSP_7ScaleInE1ELSS_1EEEEEENS4_6LayoutISD_NS5_IJSC_NSA_ILi0EEESW_EEEEENS5_IJNS4_10UnderscoreESZ_SZ_EEEEENS4_13SM90_TMA_LOADENS4_14ComposedLayoutINS4_7SwizzleILi2ELi4ELi3EEENS4_18smem_ptr_flag_bitsILi16EEENSV_INS5_IJNSA_ILi8EEESI_EEENS5_IJSI_SC_EEEEEEEvNS4_8identityENS4_23SM90_TMA_LOAD_MULTICASTES1C_vS1D_EENS_8epilogue10collective6detail29Sm90TmaWarpSpecializedAdapterINS1H_15DefaultEpilogueISK_SL_SL_NS1G_6thread17LinearCombinationISK_Li1EffLNS1L_9ScaleType4KindE0ELNS_15FloatRoundStyleE2ESK_EENS1_15EpilogueDefaultEEEEEvvEEEEvNT_6ParamsE --------------------------
	.section	.nv.shared._ZN7cutlass13device_kernelINS_4gemm6kernel13GemmUniversalIN4cute5tupleIJiiiiEEENS1_10collective13CollectiveMmaINS1_34MainloopSm90TmaGmmaWarpSpecializedILi4ENS5_IJNS4_1CILi2EEENSA_ILi1EEESC_EEENS1_35KernelTmaWarpSpecializedCooperativeEEENS5_IJNSA_ILi256EEENSA_ILi128EEENSA_ILi32EEEEEENS_6half_tENS5_IJlSC_lEEESK_SL_NS4_8TiledMMAINS4_8MMA_AtomIJNS4_4SM904GMMA26MMA_64x128x16_F32F16F16_SSILNSP_5MajorE0ELSR_0ELNSP_7ScaleInE1ELSS_1EEEEEENS4_6LayoutISD_NS5_IJSC_NSA_ILi0EEESW_EEEEENS5_IJNS4_10UnderscoreESZ_SZ_EEEEENS4_13SM90_TMA_LOADENS4_14ComposedLayoutINS4_7SwizzleILi2ELi4ELi3EEENS4_18smem_ptr_flag_bitsILi16EEENSV_INS5_IJNSA_ILi8EEESI_EEENS5_IJSI_SC_EEEEEEEvNS4_8identityENS4_23SM90_TMA_LOAD_MULTICASTES1C_vS1D_EENS_8epilogue10collective6detail29Sm90TmaWarpSpecializedAdapterINS1H_15DefaultEpilogueISK_SL_SL_NS1G_6thread17LinearCombinationISK_Li1EffLNS1L_9ScaleType4KindE0ELNS_15FloatRoundStyleE2ESK_EENS1_15EpilogueDefaultEEEEEvvEEEEvNT_6ParamsE,"aw",@nobits
	.sectionflags	@""
	.align	16
	.zero		1024


//--------------------- .nv.shared.reserved.0     --------------------------
	.section	.nv.shared.reserved.0,"aw",@nobits
	.weak		__nv_reservedSMEM_offset_0_alias
	.size		__nv_reservedSMEM_offset_0_alias, 0, 0
	.other		__nv_reservedSMEM_offset_0_alias,@"STO_CUDA_RESERVED_SHARED STV_DEFAULT"
__nv_reservedSMEM_offset_0_alias:
	.zero		0


//--------------------- .nv.global                --------------------------
	.section	.nv.global,"aw",@nobits
.nv.global:
	.type		_ZN39_INTERNAL_2db2db97_4_k_cu_c0502317_39014cute1_E,@object
	.size		_ZN39_INTERNAL_2db2db97_4_k_cu_c0502317_39014cute1_E,(_ZN39_INTERNAL_2db2db97_4_k_cu_c0502317_39014cuda3std3__45__cpo6cbeginE - _ZN39_INTERNAL_2db2db97_4_k_cu_c0502317_39014cute1_E)
_ZN39_INTERNAL_2db2db97_4_k_cu_c0502317_39014cute1_E:
	.zero		1
	.type		_ZN39_INTERNAL_2db2db97_4_k_cu_c0502317_39014cuda3std3__45__cpo6cbeginE,@object
	.size		_ZN39_INTERNAL_2db2db97_4_k_cu_c0502317_39014cuda3std3__45__cpo6cbeginE,(_ZN39_INTERNAL_2db2db97_4_k_cu_c0502317_39014cuda3std3__48in_placeE - _ZN39_INTERNAL_2db2db97_4_k_cu_c0502317_39014cuda3std3__45__cpo6cbeginE)
_ZN39_INTERNAL_2db2db97_4_k_cu_c0502317_39014cuda3std3__45__cpo6cbeginE:
	.zero		1
	.type		_ZN39_INTERNAL_2db2db97_4_k_cu_c0502317_39014cuda3std3__48in_placeE,@object
	.size		_ZN39_INTERNAL_2db2db97_4_k_cu_c0502317_39014cuda3std3__48in_placeE,(_ZN39_INTERNAL_2db2db97_4_k_cu_c0502317_39014cuda3std6ranges3__45__cpo9iter_moveE - _ZN39_INTERNAL_2db2db97_4_k_cu_c0502317_39014cuda3std3__48in_placeE)
_ZN39_INTERNAL_2db2db97_4_k_cu_c0502317_39014cuda3std3__48in_placeE:
	.zero		1
	.type		_ZN39_INTERNAL_2db2db97_4_k_cu_c0502317_39014cuda3std6ranges3__45__cpo9iter_moveE,@object
	.size		_ZN39_INTERNAL_2db2db97_4_k_cu_c0502317_39014cuda3std6ranges3__45__cpo9iter_moveE,(_ZN39_INTERNAL_2db2db97_4_k_cu_c0502317_39014cuda3std3__45__cpo5beginE - _ZN39_INTERNAL_2db2db97_4_k_cu_c0502317_39014cuda3std6ranges3__45__cpo9iter_moveE)
_ZN39_INTERNAL_2db2db97_4_k_cu_c0502317_39014cuda3std6ranges3__45__cpo9iter_moveE:
	.zero		1
	.type		_ZN39_INTERNAL_2db2db97_4_k_cu_c0502317_39014cuda3std3__45__cpo5beginE,@object
	.size		_ZN39_INTERNAL_2db2db97_4_k_cu_c0502317_39014cuda3std3__45__cpo5beginE,(_ZN39_INTERNAL_2db2db97_4_k_cu_c0502317_39014cuda3std3__441_GLOBAL__N__2db2db97_4_k_cu_c0502317_39016ignoreE - _ZN39_INTERNAL_2db2db97_4_k_cu_c0502317_39014cuda3std3__45__cpo5beginE)
_ZN39_INTERNAL_2db2db97_4_k_cu_c0502317_39014cuda3std3__45__cpo5beginE:
	.zero		1
	.type		_ZN39_INTERNAL_2db2db97_4_k_cu_c0502317_39014cuda3std3__441_GLOBAL__N__2db2db97_4_k_cu_c0502317_39016ignoreE,@object
	.size		_ZN39_INTERNAL_2db2db97_4_k_cu_c0502317_39014cuda3std3__441_GLOBAL__N__2db2db97_4_k_cu_c0502317_39016ignoreE,(_ZN39_INTERNAL_2db2db97_4_k_cu_c0502317_39014cute7productE - _ZN39_INTERNAL_2db2db97_4_k_cu_c0502317_39014cuda3std3__441_GLOBAL__N__2db2db97_4_k_cu_c0502317_39016ignoreE)
_ZN39_INTERNAL_2db2db97_4_k_cu_c0502317_39014cuda3std3__441_GLOBAL__N__2db2db97_4_k_cu_c0502317_39016ignoreE:
	.zero		1
	.type		_ZN39_INTERNAL_2db2db97_4_k_cu_c0502317_39014cute7productE,@object
	.size		_ZN39_INTERNAL_2db2db97_4_k_cu_c0502317_39014cute7productE,(_ZN39_INTERNAL_2db2db97_4_k_cu_c0502317_39014cuda3std3__45__cpo3endE - _ZN39_INTERNAL_2db2db97_4_k_cu_c0502317_39014cute7productE)
_ZN39_INTERNAL_2db2db97_4_k_cu_c0502317_39014cute7productE:
	.zero		1
	.type		_ZN39_INTERNAL_2db2db97_4_k_cu_c0502317_39014cuda3std3__45__cpo3endE,@object
	.size		_ZN39_INTERNAL_2db2db97_4_k_cu_c0502317_39014cuda3std3__45__cpo3endE,(_ZN39_INTERNAL_2db2db97_4_k_cu_c0502317_39014cuda3std3__419piecewise_constructE - _ZN39_INTERNAL_2db2db97_4_k_cu_c0502317_39014cuda3std3__45__cpo3endE)
_ZN39_INTERNAL_2db2db97_4_k_cu_c0502317_39014cuda3std3__45__cpo3endE:
	.zero		1
	.type		_ZN39_INTERNAL_2db2db97_4_k_cu_c0502317_39014cuda3std3__419piecewise_constructE,@object
	.size		_ZN39_INTERNAL_2db2db97_4_k_cu_c0502317_39014cuda3std3__419piecewise_constructE,(_ZN39_INTERNAL_2db2db97_4_k_cu_c0502317_39014cuda3std3__45__cpo4cendE - _ZN39_INTERNAL_2db2db97_4_k_cu_c0502317_39014cuda3std3__419piecewise_constructE)
_ZN39_INTERNAL_2db2db97_4_k_cu_c0502317_39014cuda3std3__419piecewise_constructE:
	.zero		1
	.type		_ZN39_INTERNAL_2db2db97_4_k_cu_c0502317_39014cuda3std3__45__cpo4cendE,@object
	.size		_ZN39_INTERNAL_2db2db97_4_k_cu_c0502317_39014cuda3std3__45__cpo4cendE,(_ZN39_INTERNAL_2db2db97_4_k_cu_c0502317_39014cuda3std6ranges3__45__cpo4swapE - _ZN39_INTERNAL_2db2db97_4_k_cu_c0502317_39014cuda3std3__45__cpo4cendE)
_ZN39_INTERNAL_2db2db97_4_k_cu_c0502317_39014cuda3std3__45__cpo4cendE:
	.zero		1
	.type		_ZN39_INTERNAL_2db2db97_4_k_cu_c0502317_39014cuda3std6ranges3__45__cpo4swapE,@object
	.size		_ZN39_INTERNAL_2db2db97_4_k_cu_c0502317_39014cuda3std6ranges3__45__cpo4swapE,(.L_8 - _ZN39_INTERNAL_2db2db97_4_k_cu_c0502317_39014cuda3std6ranges3__45__cpo4swapE)
_ZN39_INTERNAL_2db2db97_4_k_cu_c0502317_39014cuda3std6ranges3__45__cpo4swapE:
	.zero		1
.L_8:


//--------------------- .nv.constant0._ZN7cutlass13device_kernelINS_4gemm6kernel13GemmUniversalIN4cute5tupleIJiiiiEEENS1_10collective13CollectiveMmaINS1_34MainloopSm90TmaGmmaWarpSpecializedILi4ENS5_IJNS4_1CILi2EEENSA_ILi1EEESC_EEENS1_35KernelTmaWarpSpecializedCooperativeEEENS5_IJNSA_ILi256EEENSA_ILi128EEENSA_ILi32EEEEEENS_6half_tENS5_IJlSC_lEEESK_SL_NS4_8TiledMMAINS4_8MMA_AtomIJNS4_4SM904GMMA26MMA_64x128x16_F32F16F16_SSILNSP_5MajorE0ELSR_0ELNSP_7ScaleInE1ELSS_1EEEEEENS4_6LayoutISD_NS5_IJSC_NSA_ILi0EEESW_EEEEENS5_IJNS4_10UnderscoreESZ_SZ_EEEEENS4_13SM90_TMA_LOADENS4_14ComposedLayoutINS4_7SwizzleILi2ELi4ELi3EEENS4_18smem_ptr_flag_bitsILi16EEENSV_INS5_IJNSA_ILi8EEESI_EEENS5_IJSI_SC_EEEEEEEvNS4_8identityENS4_23SM90_TMA_LOAD_MULTICASTES1C_vS1D_EENS_8epilogue10collective6detail29Sm90TmaWarpSpecializedAdapterINS1H_15DefaultEpilogueISK_SL_SL_NS1G_6thread17LinearCombinationISK_Li1EffLNS1L_9ScaleType4KindE0ELNS_15FloatRoundStyleE2ESK_EENS1_15EpilogueDefaultEEEEEvvEEEEvNT_6ParamsE --------------------------
	.section	.nv.constant0._ZN7cutlass13device_kernelINS_4gemm6kernel13GemmUniversalIN4cute5tupleIJiiiiEEENS1_10collective13CollectiveMmaINS1_34MainloopSm90TmaGmmaWarpSpecializedILi4ENS5_IJNS4_1CILi2EEENSA_ILi1EEESC_EEENS1_35KernelTmaWarpSpecializedCooperativeEEENS5_IJNSA_ILi256EEENSA_ILi128EEENSA_ILi32EEEEEENS_6half_tENS5_IJlSC_lEEESK_SL_NS4_8TiledMMAINS4_8MMA_AtomIJNS4_4SM904GMMA26MMA_64x128x16_F32F16F16_SSILNSP_5MajorE0ELSR_0ELNSP_7ScaleInE1ELSS_1EEEEEENS4_6LayoutISD_NS5_IJSC_NSA_ILi0EEESW_EEEEENS5_IJNS4_10UnderscoreESZ_SZ_EEEEENS4_13SM90_TMA_LOADENS4_14ComposedLayoutINS4_7SwizzleILi2ELi4ELi3EEENS4_18smem_ptr_flag_bitsILi16EEENSV_INS5_IJNSA_ILi8EEESI_EEENS5_IJSI_SC_EEEEEEEvNS4_8identityENS4_23SM90_TMA_LOAD_MULTICASTES1C_vS1D_EENS_8epilogue10collective6detail29Sm90TmaWarpSpecializedAdapterINS1H_15DefaultEpilogueISK_SL_SL_NS1G_6thread17LinearCombinationISK_Li1EffLNS1L_9ScaleType4KindE0ELNS_15FloatRoundStyleE2ESK_EENS1_15EpilogueDefaultEEEEEvvEEEEvNT_6ParamsE,"a",@progbits
	.sectionflags	@""
	.align	4
.nv.constant0._ZN7cutlass13device_kernelINS_4gemm6kernel13GemmUniversalIN4cute5tupleIJiiiiEEENS1_10collective13CollectiveMmaINS1_34MainloopSm90TmaGmmaWarpSpecializedILi4ENS5_IJNS4_1CILi2EEENSA_ILi1EEESC_EEENS1_35KernelTmaWarpSpecializedCooperativeEEENS5_IJNSA_ILi256EEENSA_ILi128EEENSA_ILi32EEEEEENS_6half_tENS5_IJlSC_lEEESK_SL_NS4_8TiledMMAINS4_8MMA_AtomIJNS4_4SM904GMMA26MMA_64x128x16_F32F16F16_SSILNSP_5MajorE0ELSR_0ELNSP_7ScaleInE1ELSS_1EEEEEENS4_6LayoutISD_NS5_IJSC_NSA_ILi0EEESW_EEEEENS5_IJNS4_10UnderscoreESZ_SZ_EEEEENS4_13SM90_TMA_LOADENS4_14ComposedLayoutINS4_7SwizzleILi2ELi4ELi3EEENS4_18smem_ptr_flag_bitsILi16EEENSV_INS5_IJNSA_ILi8EEESI_EEENS5_IJSI_SC_EEEEEEEvNS4_8identityENS4_23SM90_TMA_LOAD_MULTICASTES1C_vS1D_EENS_8epilogue10collective6detail29Sm90TmaWarpSpecializedAdapterINS1H_15DefaultEpilogueISK_SL_SL_NS1G_6thread17LinearCombinationISK_Li1EffLNS1L_9ScaleType4KindE0ELNS_15FloatRoundStyleE2ESK_EENS1_15EpilogueDefaultEEEEEvvEEEEvNT_6ParamsE:
	.zero		1664


//--------------------- SYMBOLS --------------------------

	.type		.nv.reservedSmem.offset0,@object
	.size		.nv.reservedSmem.offset0,0x4
	.type		__assertfail,@function
